	.target	sm_90a

	.elftype	@"ET_EXEC"


//--------------------- .note.nv.tkinfo           --------------------------
	.section	.note.nv.tkinfo,"",@"SHT_NOTE"
	.sectionflags	@"SHF_NOTE_NV_TKINFO"
	.tkinfo
        /*0018*/ 	.word	0x00000002
        /*0030*/ 	.string	""
        /*0030*/ 	.string	"ptxas"
        /*0030*/ 	.string	"Cuda compilation tools, release 13.0, V13.0.88"
        /*0030*/ 	.string	"Build cuda_13.0.r13.0/compiler.36424714_0"
        /*0030*/ 	.string	"-arch sm_90a -m 64 "



//--------------------- .note.nv.cuinfo           --------------------------
	.section	.note.nv.cuinfo,"",@"SHT_NOTE"
	.sectionflags	@"SHF_NOTE_NV_CUINFO"
        /*0018*/ 	.short	0x0002
        /*001a*/ 	.short	0x005a
        /*001c*/ 	.short	0x0082
	.zero		2


//--------------------- .nv.info                  --------------------------
	.section	.nv.info,"",@"SHT_CUDA_INFO"
	.align	4


	//----- nvinfo : EIATTR_REGCOUNT
	.align		4
        /*0000*/ 	.byte	0x04, 0x2f
        /*0002*/ 	.short	(.L_15 - .L_14)
	.align		4
.L_14:
        /*0004*/ 	.word	index@(_ZN7cutlass13device_kernelINS_4fmha6kernel28FmhaKernelTmaWarpSpecializedINS1_10collective30FmhaMainloopTmaWarpSpecializedINS_6half_tEffN4cute5tupleIJNS7_1CILi128EEENS9_ILi64EEESB_EEENS8_IJiNS9_ILi1EEENS8_IJiiEEEEEESF_SF_NS4_13DefaultFusionEJEEENS4_15FmhaFwdEpilogueIS6_fNS8_IJSB_SB_SB_EEEEENS2_23IndividualTileSchedulerEJEEEEEvNT_6ParamsE)
        /*0008*/ 	.word	0x000000a8


	//----- nvinfo : EIATTR_FRAME_SIZE
	.align		4
.L_15:
        /*000c*/ 	.byte	0x04, 0x11
        /*000e*/ 	.short	(.L_17 - .L_16)
	.align		4
.L_16:
        /*0010*/ 	.word	index@($__internal_0_$__cuda_sm20_rcp_rn_f32_slowpath)
        /*0014*/ 	.word	0x00000000


	//----- nvinfo : EIATTR_FRAME_SIZE
	.align		4
.L_17:
        /*0018*/ 	.byte	0x04, 0x11
        /*001a*/ 	.short	(.L_19 - .L_18)
	.align		4
.L_18:
        /*001c*/ 	.word	index@(_ZN7cutlass13device_kernelINS_4fmha6kernel28FmhaKernelTmaWarpSpecializedINS1_10collective30FmhaMainloopTmaWarpSpecializedINS_6half_tEffN4cute5tupleIJNS7_1CILi128EEENS9_ILi64EEESB_EEENS8_IJiNS9_ILi1EEENS8_IJiiEEEEEESF_SF_NS4_13DefaultFusionEJEEENS4_15FmhaFwdEpilogueIS6_fNS8_IJSB_SB_SB_EEEEENS2_23IndividualTileSchedulerEJEEEEEvNT_6ParamsE)
        /*0020*/ 	.word	0x00000000


	//----- nvinfo : EIATTR_MIN_STACK_SIZE
	.align		4
.L_19:
        /*0024*/ 	.byte	0x04, 0x12
        /*0026*/ 	.short	(.L_21 - .L_20)
	.align		4
.L_20:
        /*0028*/ 	.word	index@(_ZN7cutlass13device_kernelINS_4fmha6kernel28FmhaKernelTmaWarpSpecializedINS1_10collective30FmhaMainloopTmaWarpSpecializedINS_6half_tEffN4cute5tupleIJNS7_1CILi128EEENS9_ILi64EEESB_EEENS8_IJiNS9_ILi1EEENS8_IJiiEEEEEESF_SF_NS4_13DefaultFusionEJEEENS4_15FmhaFwdEpilogueIS6_fNS8_IJSB_SB_SB_EEEEENS2_23IndividualTileSchedulerEJEEEEEvNT_6ParamsE)
        /*002c*/ 	.word	0x00000000
.L_21:


//--------------------- .nv.compat                --------------------------
	.section	.nv.compat,"",@"SHT_CUDA_COMPAT_INFO"
	.align	4
        /*0000*/ 	.byte	0x02, 0x09, 0x01, 0x00, 0x02, 0x02, 0x04, 0x00, 0x02, 0x05, 0x05, 0x00, 0x03, 0x07, 0x01, 0x01
        /*0010*/ 	.byte	0x02, 0x03, 0x01, 0x00, 0x02, 0x06, 0x01, 0x00, 0x04, 0x0b, 0x08, 0x00, 0x00, 0x00, 0x00, 0x00
        /*0020*/ 	.byte	0x00, 0x00, 0x00, 0x00


//--------------------- .nv.info._ZN7cutlass13device_kernelINS_4fmha6kernel28FmhaKernelTmaWarpSpecializedINS1_10collective30FmhaMainloopTmaWarpSpecializedINS_6half_tEffN4cute5tupleIJNS7_1CILi128EEENS9_ILi64EEESB_EEENS8_IJiNS9_ILi1EEENS8_IJiiEEEEEESF_SF_NS4_13DefaultFusionEJEEENS4_15FmhaFwdEpilogueIS6_fNS8_IJSB_SB_SB_EEEEENS2_23IndividualTileSchedulerEJEEEEEvNT_6ParamsE --------------------------
	.section	.nv.info._ZN7cutlass13device_kernelINS_4fmha6kernel28FmhaKernelTmaWarpSpecializedINS1_10collective30FmhaMainloopTmaWarpSpecializedINS_6half_tEffN4cute5tupleIJNS7_1CILi128EEENS9_ILi64EEESB_EEENS8_IJiNS9_ILi1EEENS8_IJiiEEEEEESF_SF_NS4_13DefaultFusionEJEEENS4_15FmhaFwdEpilogueIS6_fNS8_IJSB_SB_SB_EEEEENS2_23IndividualTileSchedulerEJEEEEEvNT_6ParamsE,"",@"SHT_CUDA_INFO"
	.sectionflags	@""
	.align	4


	//----- nvinfo : EIATTR_CUDA_API_VERSION
	.align		4
        /*0000*/ 	.byte	0x04, 0x37
        /*0002*/ 	.short	(.L_23 - .L_22)
.L_22:
        /*0004*/ 	.word	0x00000082


	//----- nvinfo : EIATTR_KPARAM_INFO
	.align		4
.L_23:
        /*0008*/ 	.byte	0x04, 0x17
        /*000a*/ 	.short	(.L_25 - .L_24)
.L_24:
        /*000c*/ 	.word	0x00000000
        /*0010*/ 	.short	0x0000
        /*0012*/ 	.short	0x0070
        /*0014*/ 	.byte	0x00, 0xf0, 0x01, 0x20


	//----- nvinfo : EIATTR_SPARSE_MMA_MASK
	.align		4
.L_25:
        /*0018*/ 	.byte	0x03, 0x50
        /*001a*/ 	.short	0x0000


	//----- nvinfo : EIATTR_MAXREG_COUNT
	.align		4
        /*001c*/ 	.byte	0x03, 0x1b
        /*001e*/ 	.short	0x00a8


	//----- nvinfo : EIATTR_NUM_BARRIERS
	.align		4
        /*0020*/ 	.byte	0x02, 0x4c
        /*0022*/ 	.byte	0x02
	.zero		1


	//----- nvinfo : EIATTR_EXTERNS
	.align		4
        /*0024*/ 	.byte	0x04, 0x0f
        /*0026*/ 	.short	(.L_27 - .L_26)


	//   ....[0]....
	.align		4
.L_26:
        /*0028*/ 	.word	index@(__assertfail)


	//----- nvinfo : EIATTR_MERCURY_ISA_VERSION
	.align		4
.L_27:
        /*002c*/ 	.byte	0x03, 0x5f
        /*002e*/ 	.short	0x0101


	//----- nvinfo : EIATTR_INT_WARP_WIDE_INSTR_OFFSETS
	.align		4
        /*0030*/ 	.byte	0x04, 0x31
        /*0032*/ 	.short	(.L_29 - .L_28)


	//   ....[0]....
.L_28:
        /*0034*/ 	.word	0x000006f0


	//   ....[1]....
        /*0038*/ 	.word	0x00000700


	//   ....[2]....
        /*003c*/ 	.word	0x00000710


	//   ....[3]....
        /*0040*/ 	.word	0x00000720


	//   ....[4]....
        /*0044*/ 	.word	0x00000790


	//----- nvinfo : EIATTR_COOP_GROUP_MASK_REGIDS
	.align		4
.L_29:
        /*0048*/ 	.byte	0x04, 0x29
        /*004a*/ 	.short	(.L_31 - .L_30)


	//   ....[0]....
.L_30:
        /*004c*/ 	.word	0xffffffff


	//   ....[1]....
        /*0050*/ 	.word	0xffffffff


	//   ....[2]....
        /*0054*/ 	.word	0xffffffff


	//   ....[3]....
        /*0058*/ 	.word	0xffffffff


	//   ....[4]....
        /*005c*/ 	.word	0xffffffff


	//   ....[5]....
        /*0060*/ 	.word	0xffffffff


	//   ....[6]....
        /*0064*/ 	.word	0xffffffff


	//   ....[7]....
        /*0068*/ 	.word	0xffffffff


	//   ....[8]....
        /*006c*/ 	.word	0xffffffff


	//   ....[9]....
        /*0070*/ 	.word	0xffffffff


	//   ....[10]....
        /*0074*/ 	.word	0xffffffff


	//   ....[11]....
        /*0078*/ 	.word	0xffffffff


	//   ....[12]....
        /*007c*/ 	.word	0xffffffff


	//   ....[13]....
        /*0080*/ 	.word	0xffffffff


	//   ....[14]....
        /*0084*/ 	.word	0xffffffff


	//   ....[15]....
        /*0088*/ 	.word	0xffffffff


	//   ....[16]....
        /*008c*/ 	.word	0xffffffff


	//   ....[17]....
        /*0090*/ 	.word	0xffffffff


	//----- nvinfo : EIATTR_COOP_GROUP_INSTR_OFFSETS
	.align		4
.L_31:
        /*0094*/ 	.byte	0x04, 0x28
        /*0096*/ 	.short	(.L_33 - .L_32)


	//   ....[0]....
.L_32:
        /*0098*/ 	.word	0x00000050


	//   ....[1]....
        /*009c*/ 	.word	0x00000080


	//   ....[2]....
        /*00a0*/ 	.word	0x000001b0


	//   ....[3]....
        /*00a4*/ 	.word	0x00000370


	//   ....[4]....
        /*00a8*/ 	.word	0x00000530


	//   ....[5]....
        /*00ac*/ 	.word	0x00000690


	//   ....[6]....
        /*00b0*/ 	.word	0x00001150


	//   ....[7]....
        /*00b4*/ 	.word	0x00001180


	//   ....[8]....
        /*00b8*/ 	.word	0x00001400


	//   ....[9]....
        /*00bc*/ 	.word	0x00001550


	//   ....[10]....
        /*00c0*/ 	.word	0x00002680


	//   ....[11]....
        /*00c4*/ 	.word	0x000026b0


	//   ....[12]....
        /*00c8*/ 	.word	0x000029c0


	//   ....[13]....
        /*00cc*/ 	.word	0x00002ac0


	//   ....[14]....
        /*00d0*/ 	.word	0x00003bc0


	//   ....[15]....
        /*00d4*/ 	.word	0x00003c00


	//   ....[16]....
        /*00d8*/ 	.word	0x00003c40


	//   ....[17]....
        /*00dc*/ 	.word	0x00003c50


	//----- nvinfo : EIATTR_REG_RECONFIG
	.align		4
.L_33:
        /*00e0*/ 	.byte	0x01, 0x54
	.zero		2


	//----- nvinfo : EIATTR_SYSCALL_OFFSETS
	.align		4
        /*00e4*/ 	.byte	0x04, 0x46
        /*00e6*/ 	.short	(.L_35 - .L_34)


	//   ....[0]....
.L_34:
        /*00e8*/ 	.word	0x00004630


	//   ....[1]....
        /*00ec*/ 	.word	0x00004790


	//----- nvinfo : EIATTR_MBARRIER_INSTR_OFFSETS
	.align		4
.L_35:
        /*00f0*/ 	.byte	0x04, 0x39
        /*00f2*/ 	.short	(.L_37 - .L_36)


	//   ....[0]....
.L_36:
        /*00f4*/ 	.word	0x00000320
        /*00f8*/ 	.word	0x000000ff
        /*00fc*/ 	.word	0x0000e050
        /*0100*/ 	.short	0x0100
        /*0102*/ 	.byte	0x0b
	.zero		1


	//   ....[1]....
        /*0104*/ 	.word	0x00000330
        /*0108*/ 	.word	0x000000ff
        /*010c*/ 	.word	0x0000e060
        /*0110*/ 	.short	0x0100
        /*0112*/ 	.byte	0x0b
	.zero		1


	//   ....[2]....
        /*0114*/ 	.word	0x00000340
        /*0118*/ 	.word	0x000000ff
        /*011c*/ 	.word	0x0000e058
        /*0120*/ 	.short	0x0100
        /*0122*/ 	.byte	0x0b
	.zero		1


	//   ....[3]....
        /*0124*/ 	.word	0x00000350
        /*0128*/ 	.word	0x000000ff
        /*012c*/ 	.word	0x0000e068
        /*0130*/ 	.short	0x0100
        /*0132*/ 	.byte	0x0b
	.zero		1


	//   ....[4]....
        /*0134*/ 	.word	0x00000480
        /*0138*/ 	.word	0x000000ff
        /*013c*/ 	.word	0x0000e000
        /*0140*/ 	.short	0x0100
        /*0142*/ 	.byte	0x0b
	.zero		1


	//   ....[5]....
        /*0144*/ 	.word	0x00000490
        /*0148*/ 	.word	0x000000ff
        /*014c*/ 	.word	0x0000e028
        /*0150*/ 	.short	0x0100
        /*0152*/ 	.byte	0x0b
	.zero		1


	//   ....[6]....
        /*0154*/ 	.word	0x000004a0
        /*0158*/ 	.word	0x000000ff
        /*015c*/ 	.word	0x0000e008
        /*0160*/ 	.short	0x0100
        /*0162*/ 	.byte	0x0b
	.zero		1


	//   ....[7]....
        /*0164*/ 	.word	0x000004b0
        /*0168*/ 	.word	0x000000ff
        /*016c*/ 	.word	0x0000e030
        /*0170*/ 	.short	0x0100
        /*0172*/ 	.byte	0x0b
	.zero		1


	//   ....[8]....
        /*0174*/ 	.word	0x000004c0
        /*0178*/ 	.word	0x000000ff
        /*017c*/ 	.word	0x0000e010
        /*0180*/ 	.short	0x0100
        /*0182*/ 	.byte	0x0b
	.zero		1


	//   ....[9]....
        /*0184*/ 	.word	0x000004d0
        /*0188*/ 	.word	0x000000ff
        /*018c*/ 	.word	0x0000e038
        /*0190*/ 	.short	0x0100
        /*0192*/ 	.byte	0x0b
	.zero		1


	//   ....[10]....
        /*0194*/ 	.word	0x000004e0
        /*0198*/ 	.word	0x000000ff
        /*019c*/ 	.word	0x0000e018
        /*01a0*/ 	.short	0x0100
        /*01a2*/ 	.byte	0x0b
	.zero		1


	//   ....[11]....
        /*01a4*/ 	.word	0x000004f0
        /*01a8*/ 	.word	0x000000ff
        /*01ac*/ 	.word	0x0000e040
        /*01b0*/ 	.short	0x0100
        /*01b2*/ 	.byte	0x0b
	.zero		1


	//   ....[12]....
        /*01b4*/ 	.word	0x00000500
        /*01b8*/ 	.word	0x000000ff
        /*01bc*/ 	.word	0x0000e020
        /*01c0*/ 	.short	0x0100
        /*01c2*/ 	.byte	0x0b
	.zero		1


	//   ....[13]....
        /*01c4*/ 	.word	0x00000510
        /*01c8*/ 	.word	0x000000ff
        /*01cc*/ 	.word	0x0000e048
        /*01d0*/ 	.short	0x0100
        /*01d2*/ 	.byte	0x0b
	.zero		1


	//   ....[14]....
        /*01d4*/ 	.word	0x00000640
        /*01d8*/ 	.word	0x000000ff
        /*01dc*/ 	.word	0x0000e070
        /*01e0*/ 	.short	0x0100
        /*01e2*/ 	.byte	0x0b
	.zero		1


	//   ....[15]....
        /*01e4*/ 	.word	0x00000650
        /*01e8*/ 	.word	0x000000ff
        /*01ec*/ 	.word	0x0000e080
        /*01f0*/ 	.short	0x0100
        /*01f2*/ 	.byte	0x0b
	.zero		1


	//   ....[16]....
        /*01f4*/ 	.word	0x00000660
        /*01f8*/ 	.word	0x000000ff
        /*01fc*/ 	.word	0x0000e078
        /*0200*/ 	.short	0x0100
        /*0202*/ 	.byte	0x0b
	.zero		1


	//   ....[17]....
        /*0204*/ 	.word	0x00000670
        /*0208*/ 	.word	0x000000ff
        /*020c*/ 	.word	0x0000e088
        /*0210*/ 	.short	0x0100
        /*0212*/ 	.byte	0x0b
	.zero		1


	//   ....[18]....
        /*0214*/ 	.word	0x000007b0
        /*0218*/ 	.word	0x000000ff
        /*021c*/ 	.word	0x0000e090
        /*0220*/ 	.short	0x0100
        /*0222*/ 	.byte	0x08
	.zero		1


	//   ....[19]....
        /*0224*/ 	.word	0x000007c0
        /*0228*/ 	.word	0x000000ff
        /*022c*/ 	.word	0x0000e098
        /*0230*/ 	.short	0x0100
        /*0232*/ 	.byte	0x08
	.zero		1


	//   ....[20]....
        /*0234*/ 	.word	0x000007d0
        /*0238*/ 	.word	0x000000ff
        /*023c*/ 	.word	0x0000e0a0
        /*0240*/ 	.short	0x0100
        /*0242*/ 	.byte	0x08
	.zero		1


	//   ....[21]....
        /*0244*/ 	.word	0x000007e0
        /*0248*/ 	.word	0x000000ff
        /*024c*/ 	.word	0x0000e0a8
        /*0250*/ 	.short	0x0100
        /*0252*/ 	.byte	0x08
	.zero		1


	//   ....[22]....
        /*0254*/ 	.word	0x000008e0
        /*0258*/ 	.word	0x000000ff
        /*025c*/ 	.word	0x0000e0c0
        /*0260*/ 	.short	0x0100
        /*0262*/ 	.byte	0x0b
	.zero		1


	//   ....[23]....
        /*0264*/ 	.word	0x000008f0
        /*0268*/ 	.word	0x000000ff
        /*026c*/ 	.word	0x0000e0d0
        /*0270*/ 	.short	0x0100
        /*0272*/ 	.byte	0x0b
	.zero		1


	//   ....[24]....
        /*0274*/ 	.word	0x00000900
        /*0278*/ 	.word	0x000000ff
        /*027c*/ 	.word	0x0000e0c8
        /*0280*/ 	.short	0x0100
        /*0282*/ 	.byte	0x0b
	.zero		1


	//   ....[25]....
        /*0284*/ 	.word	0x00000910
        /*0288*/ 	.word	0x000000ff
        /*028c*/ 	.word	0x0000e0d8
        /*0290*/ 	.short	0x0100
        /*0292*/ 	.byte	0x0b
	.zero		1


	//   ....[26]....
        /*0294*/ 	.word	0x00000d10
        /*0298*/ 	.word	0x000000ff
        /*029c*/ 	.word	0x0000e050
        /*02a0*/ 	.short	0x010a
        /*02a2*/ 	.byte	0x06
	.zero		1


	//   ....[27]....
        /*02a4*/ 	.word	0x00000d80
        /*02a8*/ 	.word	0x000000ff
        /*02ac*/ 	.word	0x0000e000
        /*02b0*/ 	.short	0x010a
        /*02b2*/ 	.byte	0x25
	.zero		1


	//   ....[28]....
        /*02b4*/ 	.word	0x00000df0
        /*02b8*/ 	.word	0x000000ff
        /*02bc*/ 	.word	0x00000000
        /*02c0*/ 	.short	0x010a
        /*02c2*/ 	.byte	0x0a
	.zero		1


	//   ....[29]....
        /*02c4*/ 	.word	0x00001f70
        /*02c8*/ 	.word	0x00000016
        /*02cc*/ 	.word	0x00000000
        /*02d0*/ 	.short	0x0101
        /*02d2*/ 	.byte	0x17
	.zero		1


	//   ....[30]....
        /*02d4*/ 	.word	0x00002040
        /*02d8*/ 	.word	0x000000ff
        /*02dc*/ 	.word	0x0000e008
        /*02e0*/ 	.short	0x010a
        /*02e2*/ 	.byte	0x25
	.zero		1


	//   ....[31]....
        /*02e4*/ 	.word	0x00002230
        /*02e8*/ 	.word	0x000000ff
        /*02ec*/ 	.word	0x00000000
        /*02f0*/ 	.short	0x0101
        /*02f2*/ 	.byte	0x06
	.zero		1


	//   ....[32]....
        /*02f4*/ 	.word	0x00002390
        /*02f8*/ 	.word	0x000000ff
        /*02fc*/ 	.word	0x0000e000
        /*0300*/ 	.short	0x010a
        /*0302*/ 	.byte	0x06
	.zero		1


	//   ....[33]....
        /*0304*/ 	.word	0x00003540
        /*0308*/ 	.word	0x000000ff
        /*030c*/ 	.word	0x0000e000
        /*0310*/ 	.short	0x010a
        /*0312*/ 	.byte	0x06
	.zero		1


	//   ....[34]....
        /*0314*/ 	.word	0x00003850
        /*0318*/ 	.word	0x000000ff
        /*031c*/ 	.word	0x0000e000
        /*0320*/ 	.short	0x010a
        /*0322*/ 	.byte	0x06
	.zero		1


	//   ....[35]....
        /*0324*/ 	.word	0x00003a10
        /*0328*/ 	.word	0x000000ff
        /*032c*/ 	.word	0x00000000
        /*0330*/ 	.short	0x0101
        /*0332*/ 	.byte	0x06
	.zero		1


	//   ....[36]....
        /*0334*/ 	.word	0x00003ac0
        /*0338*/ 	.word	0x000000ff
        /*033c*/ 	.word	0x00000000
        /*0340*/ 	.short	0x0101
        /*0342*/ 	.byte	0x06
	.zero		1


	//   ....[37]....
        /*0344*/ 	.word	0x00004160
        /*0348*/ 	.word	0x000000ff
        /*034c*/ 	.word	0x0000e098
        /*0350*/ 	.short	0x010a
        /*0352*/ 	.byte	0x04
	.zero		1


	//   ....[38]....
        /*0354*/ 	.word	0x00004f70
        /*0358*/ 	.word	0x00000000
        /*035c*/ 	.word	0x0000e090
        /*0360*/ 	.short	0x0101
        /*0362*/ 	.byte	0x25
	.zero		1


	//   ....[39]....
        /*0364*/ 	.word	0x000050c0
        /*0368*/ 	.word	0x00000003
        /*036c*/ 	.word	0x0000e060
        /*0370*/ 	.short	0x010a
        /*0372*/ 	.byte	0x3f
	.zero		1


	//   ....[40]....
        /*0374*/ 	.word	0x00005320
        /*0378*/ 	.word	0x00000000
        /*037c*/ 	.word	0x0000e028
        /*0380*/ 	.short	0x010a
        /*0382*/ 	.byte	0x3f
	.zero		1


	//   ....[41]....
        /*0384*/ 	.word	0x00005560
        /*0388*/ 	.word	0x00000004
        /*038c*/ 	.word	0x0000e060
        /*0390*/ 	.short	0x010a
        /*0392*/ 	.byte	0x3f
	.zero		1


	//   ....[42]....
        /*0394*/ 	.word	0x000057d0
        /*0398*/ 	.word	0x00000003
        /*039c*/ 	.word	0x0000e028
        /*03a0*/ 	.short	0x010a
        /*03a2*/ 	.byte	0x3f
	.zero		1


	//   ....[43]....
        /*03a4*/ 	.word	0x00005b00
        /*03a8*/ 	.word	0x00000006
        /*03ac*/ 	.word	0x0000e028
        /*03b0*/ 	.short	0x010a
        /*03b2*/ 	.byte	0x3f
	.zero		1


	//   ....[44]....
        /*03b4*/ 	.word	0x00005d70
        /*03b8*/ 	.word	0x00000006
        /*03bc*/ 	.word	0x0000e028
        /*03c0*/ 	.short	0x010a
        /*03c2*/ 	.byte	0x3f
	.zero		1


	//   ....[45]....
        /*03c4*/ 	.word	0x00005fd0
        /*03c8*/ 	.word	0x00000003
        /*03cc*/ 	.word	0x0000e050
        /*03d0*/ 	.short	0x010a
        /*03d2*/ 	.byte	0x3f
	.zero		1


	//   ....[46]....
        /*03d4*/ 	.word	0x00006030
        /*03d8*/ 	.word	0x00000003
        /*03dc*/ 	.word	0x0000e000
        /*03e0*/ 	.short	0x010a
        /*03e2*/ 	.byte	0x3f
	.zero		1


	//   ....[47]....
        /*03e4*/ 	.word	0x00006090
        /*03e8*/ 	.word	0x00000003
        /*03ec*/ 	.word	0x00000000
        /*03f0*/ 	.short	0x010a
        /*03f2*/ 	.byte	0x3f
	.zero		1


	//   ....[48]....
        /*03f4*/ 	.word	0x000060f0
        /*03f8*/ 	.word	0x00000005
        /*03fc*/ 	.word	0x0000e008
        /*0400*/ 	.short	0x010a
        /*0402*/ 	.byte	0x3f
	.zero		1


	//   ....[49]....
        /*0404*/ 	.word	0x00006150
        /*0408*/ 	.word	0x00000004
        /*040c*/ 	.word	0x0000e000
        /*0410*/ 	.short	0x010a
        /*0412*/ 	.byte	0x3f
	.zero		1


	//   ....[50]....
        /*0414*/ 	.word	0x000061b0
        /*0418*/ 	.word	0x00000008
        /*041c*/ 	.word	0x0000e000
        /*0420*/ 	.short	0x010a
        /*0422*/ 	.byte	0x3f
	.zero		1


	//   ....[51]....
        /*0424*/ 	.word	0x00006210
        /*0428*/ 	.word	0x00000003
        /*042c*/ 	.word	0x0000e098
        /*0430*/ 	.short	0x010a
        /*0432*/ 	.byte	0x3f
	.zero		1


	//   ....[52]....
        /*0434*/ 	.word	0x00006260
        /*0438*/ 	.word	0x00000003
        /*043c*/ 	.word	0x0000e060
        /*0440*/ 	.short	0x010a
        /*0442*/ 	.byte	0x3f
	.zero		1


	//   ....[53]....
        /*0444*/ 	.word	0x000062b0
        /*0448*/ 	.word	0x00000000
        /*044c*/ 	.word	0x0000e028
        /*0450*/ 	.short	0x010a
        /*0452*/ 	.byte	0x3f
	.zero		1


	//   ....[54]....
        /*0454*/ 	.word	0x00006300
        /*0458*/ 	.word	0x00000004
        /*045c*/ 	.word	0x0000e060
        /*0460*/ 	.short	0x010a
        /*0462*/ 	.byte	0x3f
	.zero		1


	//   ....[55]....
        /*0464*/ 	.word	0x00006350
        /*0468*/ 	.word	0x00000003
        /*046c*/ 	.word	0x0000e028
        /*0470*/ 	.short	0x010a
        /*0472*/ 	.byte	0x3f
	.zero		1


	//   ....[56]....
        /*0474*/ 	.word	0x000063a0
        /*0478*/ 	.word	0x00000006
        /*047c*/ 	.word	0x0000e028
        /*0480*/ 	.short	0x010a
        /*0482*/ 	.byte	0x3f
	.zero		1


	//   ....[57]....
        /*0484*/ 	.word	0x000063f0
        /*0488*/ 	.word	0x00000006
        /*048c*/ 	.word	0x0000e028
        /*0490*/ 	.short	0x010a
        /*0492*/ 	.byte	0x3f
	.zero		1


	//----- nvinfo : EIATTR_NUM_MBARRIERS
	.align		4
.L_37:
        /*0494*/ 	.byte	0x03, 0x38
        /*0496*/ 	.short	0x001a


	//----- nvinfo : EIATTR_EXIT_INSTR_OFFSETS
	.align		4
        /*0498*/ 	.byte	0x04, 0x1c
        /*049a*/ 	.short	(.L_39 - .L_38)


	//   ....[0]....
.L_38:
        /*049c*/ 	.word	0x000009b0


	//   ....[1]....
        /*04a0*/ 	.word	0x00004f80


	//   ....[2]....
        /*04a4*/ 	.word	0x00004fc0


	//   ....[3]....
        /*04a8*/ 	.word	0x000059d0


	//   ....[4]....
        /*04ac*/ 	.word	0x00005fb0


	//----- nvinfo : EIATTR_MAX_THREADS
	.align		4
.L_39:
        /*04b0*/ 	.byte	0x04, 0x05
        /*04b2*/ 	.short	(.L_41 - .L_40)
.L_40:
        /*04b4*/ 	.word	0x00000180
        /*04b8*/ 	.word	0x00000001
        /*04bc*/ 	.word	0x00000001


	//----- nvinfo : EIATTR_CRS_STACK_SIZE
	.align		4
.L_41:
        /*04c0*/ 	.byte	0x04, 0x1e
        /*04c2*/ 	.short	(.L_43 - .L_42)
.L_42:
        /*04c4*/ 	.word	0x00000000


	//----- nvinfo : EIATTR_CBANK_PARAM_SIZE
	.align		4
.L_43:
        /*04c8*/ 	.byte	0x03, 0x19
        /*04ca*/ 	.short	0x0870


	//----- nvinfo : EIATTR_PARAM_CBANK
	.align		4
        /*04cc*/ 	.byte	0x04, 0x0a
        /*04ce*/ 	.short	(.L_45 - .L_44)
	.align		4
.L_44:
        /*04d0*/ 	.word	index@(.nv.constant0._ZN7cutlass13device_kernelINS_4fmha6kernel28FmhaKernelTmaWarpSpecializedINS1_10collective30FmhaMainloopTmaWarpSpecializedINS_6half_tEffN4cute5tupleIJNS7_1CILi128EEENS9_ILi64EEESB_EEENS8_IJiNS9_ILi1EEENS8_IJiiEEEEEESF_SF_NS4_13DefaultFusionEJEEENS4_15FmhaFwdEpilogueIS6_fNS8_IJSB_SB_SB_EEEEENS2_23IndividualTileSchedulerEJEEEEEvNT_6ParamsE)
        /*04d4*/ 	.short	0x0210
        /*04d6*/ 	.short	0x0870


	//----- nvinfo : EIATTR_SW_WAR
	.align		4
.L_45:
        /*04d8*/ 	.byte	0x04, 0x36
        /*04da*/ 	.short	(.L_47 - .L_46)
.L_46:
        /*04dc*/ 	.word	0x00000008
.L_47:


//--------------------- .nv.callgraph             --------------------------
	.section	.nv.callgraph,"",@"SHT_CUDA_CALLGRAPH"
	.align	4
	.sectionentsize	8
	.align		4
        /*0000*/ 	.word	0x00000000
	.align		4
        /*0004*/ 	.word	0xffffffff
	.align		4
        /*0008*/ 	.word	index@(_ZN7cutlass13device_kernelINS_4fmha6kernel28FmhaKernelTmaWarpSpecializedINS1_10collective30FmhaMainloopTmaWarpSpecializedINS_6half_tEffN4cute5tupleIJNS7_1CILi128EEENS9_ILi64EEESB_EEENS8_IJiNS9_ILi1EEENS8_IJiiEEEEEESF_SF_NS4_13DefaultFusionEJEEENS4_15FmhaFwdEpilogueIS6_fNS8_IJSB_SB_SB_EEEEENS2_23IndividualTileSchedulerEJEEEEEvNT_6ParamsE)
	.align		4
        /*000c*/ 	.word	index@(__assertfail)
	.align		4
        /*0010*/ 	.word	0x00000000
	.align		4
        /*0014*/ 	.word	0xfffffffe
	.align		4
        /*0018*/ 	.word	0x00000000
	.align		4
        /*001c*/ 	.word	0xfffffffd
	.align		4
        /*0020*/ 	.word	0x00000000
	.align		4
        /*0024*/ 	.word	0xfffffffc


//--------------------- .nv.constant4             --------------------------
	.section	.nv.constant4,"a",@progbits
	.align	8
	.align		8
.nv.constant4:
        /*0000*/ 	.dword	__assertfail
	.align		8
        /*0008*/ 	.dword	__unnamed_1
	.align		8
        /*0010*/ 	.dword	_ZN39_INTERNAL_f9e3a13f_4_k_cu_bd8fd12a_28264cuda3std3__45__cpo5beginE
	.align		8
        /*0018*/ 	.dword	_ZN39_INTERNAL_f9e3a13f_4_k_cu_bd8fd12a_28264cuda3std3__45__cpo3endE
	.align		8
        /*0020*/ 	.dword	_ZN39_INTERNAL_f9e3a13f_4_k_cu_bd8fd12a_28264cuda3std3__45__cpo6cbeginE
	.align		8
        /*0028*/ 	.dword	_ZN39_INTERNAL_f9e3a13f_4_k_cu_bd8fd12a_28264cuda3std3__45__cpo4cendE
	.align		8
        /*0030*/ 	.dword	_ZN39_INTERNAL_f9e3a13f_4_k_cu_bd8fd12a_28264cuda3std3__441_GLOBAL__N__f9e3a13f_4_k_cu_bd8fd12a_28266ignoreE
	.align		8
        /*0038*/ 	.dword	_ZN39_INTERNAL_f9e3a13f_4_k_cu_bd8fd12a_28264cuda3std3__419piecewise_constructE
	.align		8
        /*0040*/ 	.dword	_ZN39_INTERNAL_f9e3a13f_4_k_cu_bd8fd12a_28264cuda3std3__48in_placeE
	.align		8
        /*0048*/ 	.dword	_ZN39_INTERNAL_f9e3a13f_4_k_cu_bd8fd12a_28264cuda3std6ranges3__45__cpo4swapE
	.align		8
        /*0050*/ 	.dword	_ZN39_INTERNAL_f9e3a13f_4_k_cu_bd8fd12a_28264cuda3std6ranges3__45__cpo9iter_moveE
	.align		8
        /*0058*/ 	.dword	_ZN39_INTERNAL_f9e3a13f_4_k_cu_bd8fd12a_28264cute7productE
	.align		8
        /*0060*/ 	.dword	_ZN39_INTERNAL_f9e3a13f_4_k_cu_bd8fd12a_28264cute1_E
	.align		8
        /*0068*/ 	.dword	$str$24
	.align		8
        /*0070*/ 	.dword	$str$25


//--------------------- .text._ZN7cutlass13device_kernelINS_4fmha6kernel28FmhaKernelTmaWarpSpecializedINS1_10collective30FmhaMainloopTmaWarpSpecializedINS_6half_tEffN4cute5tupleIJNS7_1CILi128EEENS9_ILi64EEESB_EEENS8_IJiNS9_ILi1EEENS8_IJiiEEEEEESF_SF_NS4_13DefaultFusionEJEEENS4_15FmhaFwdEpilogueIS6_fNS8_IJSB_SB_SB_EEEEENS2_23IndividualTileSchedulerEJEEEEEvNT_6ParamsE --------------------------
	.section	.text._ZN7cutlass13device_kernelINS_4fmha6kernel28FmhaKernelTmaWarpSpecializedINS1_10collective30FmhaMainloopTmaWarpSpecializedINS_6half_tEffN4cute5tupleIJNS7_1CILi128EEENS9_ILi64EEESB_EEENS8_IJiNS9_ILi1EEENS8_IJiiEEEEEESF_SF_NS4_13DefaultFusionEJEEENS4_15FmhaFwdEpilogueIS6_fNS8_IJSB_SB_SB_EEEEENS2_23IndividualTileSchedulerEJEEEEEvNT_6ParamsE,"ax",@progbits
	.align	128
.text._ZN7cutlass13device_kernelINS_4fmha6kernel28FmhaKernelTmaWarpSpecializedINS1_10collective30FmhaMainloopTmaWarpSpecializedINS_6half_tEffN4cute5tupleIJNS7_1CILi128EEENS9_ILi64EEESB_EEENS8_IJiNS9_ILi1EEENS8_IJiiEEEEEESF_SF_NS4_13DefaultFusionEJEEENS4_15FmhaFwdEpilogueIS6_fNS8_IJSB_SB_SB_EEEEENS2_23IndividualTileSchedulerEJEEEEEvNT_6ParamsE:
        .type           _ZN7cutlass13device_kernelINS_4fmha6kernel28FmhaKernelTmaWarpSpecializedINS1_10collective30FmhaMainloopTmaWarpSpecializedINS_6half_tEffN4cute5tupleIJNS7_1CILi128EEENS9_ILi64EEESB_EEENS8_IJiNS9_ILi1EEENS8_IJiiEEEEEESF_SF_NS4_13DefaultFusionEJEEENS4_15FmhaFwdEpilogueIS6_fNS8_IJSB_SB_SB_EEEEENS2_23IndividualTileSchedulerEJEEEEEvNT_6ParamsE,@function
        .size           _ZN7cutlass13device_kernelINS_4fmha6kernel28FmhaKernelTmaWarpSpecializedINS1_10collective30FmhaMainloopTmaWarpSpecializedINS_6half_tEffN4cute5tupleIJNS7_1CILi128EEENS9_ILi64EEESB_EEENS8_IJiNS9_ILi1EEENS8_IJiiEEEEEESF_SF_NS4_13DefaultFusionEJEEENS4_15FmhaFwdEpilogueIS6_fNS8_IJSB_SB_SB_EEEEENS2_23IndividualTileSchedulerEJEEEEEvNT_6ParamsE,(.L_x_106 - _ZN7cutlass13device_kernelINS_4fmha6kernel28FmhaKernelTmaWarpSpecializedINS1_10collective30FmhaMainloopTmaWarpSpecializedINS_6half_tEffN4cute5tupleIJNS7_1CILi128EEENS9_ILi64EEESB_EEENS8_IJiNS9_ILi1EEENS8_IJiiEEEEEESF_SF_NS4_13DefaultFusionEJEEENS4_15FmhaFwdEpilogueIS6_fNS8_IJSB_SB_SB_EEEEENS2_23IndividualTileSchedulerEJEEEEEvNT_6ParamsE)
        .other          _ZN7cutlass13device_kernelINS_4fmha6kernel28FmhaKernelTmaWarpSpecializedINS1_10collective30FmhaMainloopTmaWarpSpecializedINS_6half_tEffN4cute5tupleIJNS7_1CILi128EEENS9_ILi64EEESB_EEENS8_IJiNS9_ILi1EEENS8_IJiiEEEEEESF_SF_NS4_13DefaultFusionEJEEENS4_15FmhaFwdEpilogueIS6_fNS8_IJSB_SB_SB_EEEEENS2_23IndividualTileSchedulerEJEEEEEvNT_6ParamsE,@"STO_CUDA_ENTRY STV_DEFAULT"
_ZN7cutlass13device_kernelINS_4fmha6kernel28FmhaKernelTmaWarpSpecializedINS1_10collective30FmhaMainloopTmaWarpSpecializedINS_6half_tEffN4cute5tupleIJNS7_1CILi128EEENS9_ILi64EEESB_EEENS8_IJiNS9_ILi1EEENS8_IJiiEEEEEESF_SF_NS4_13DefaultFusionEJEEENS4_15FmhaFwdEpilogueIS6_fNS8_IJSB_SB_SB_EEEEENS2_23IndividualTileSchedulerEJEEEEEvNT_6ParamsE:
[----:B------:R-:W1:Y:S01]  /*0000*/  LDC R1, c[0x0][0x28] ;  /* 0x00000a00ff017b82 */ /* 0x000e620000000800 */
[----:B------:R-:W2:Y:S01]  /*0010*/  S2R R6, SR_TID.X ;  /* 0x0000000000067919 */ /* 0x000ea20000002100 */
[----:B------:R-:W-:Y:S01]  /*0020*/  ELECT P1, URZ, PT ;  /* 0x00000000003f782f */ /* 0x000fe20003820000 */
[----:B------:R-:W-:Y:S01]  /*0030*/  BSSY B0, `(.L_x_0) ;  /* 0x0000017000007945 */ /* 0x000fe20003800000 */
[----:B--2---:R-:W-:-:S05]  /*0040*/  SHF.R.U32.HI R0, RZ, 0x5, R6 ;  /* 0x00000005ff007819 */ /* 0x004fca0000011606 */
[----:B------:R-:W2:Y:S02]  /*0050*/  SHFL.IDX PT, R2, R0, RZ, 0x1f ;  /* 0x00001fff00027589 */ /* 0x000ea400000e0000 */
[----:B--2---:R-:W-:Y:S02]  /*0060*/  R2UR UR4, R2 ;  /* 0x00000000020472ca */ /* 0x004fe400000e0000 */
[----:B------:R-:W-:-:S06]  /*0070*/  SHF.R.U32.HI R2, RZ, 0x7, R6 ;  /* 0x00000007ff027819 */ /* 0x000fcc0000011606 */
[----:B------:R-:W2:Y:S05]  /*0080*/  SHFL.IDX PT, R2, R2, RZ, 0x1f ;  /* 0x00001fff02027589 */ /* 0x000eaa00000e0000 */
[----:B------:R-:W-:Y:S02]  /*0090*/  USHF.R.S32.HI UR5, URZ, 0x1f, UR4 ;  /* 0x0000001f3f057899 */ /* 0x000fe40008011404 */
[----:B------:R-:W-:Y:S02]  /*00a0*/  ISETP.NE.OR P0, PT, RZ, UR4, !P1 ;  /* 0x00000004ff007c0c */ /* 0x000fe4000cf05670 */
[----:B------:R-:W-:-:S04]  /*00b0*/  ULEA.HI UR5, UR5, UR4, URZ, 0x2 ;  /* 0x0000000405057291 */ /* 0x000fc8000f8f103f */
[----:B------:R-:W-:-:S04]  /*00c0*/  ULOP3.LUT UR5, UR5, 0xfffffffc, URZ, 0xc0, !UPT ;  /* 0xfffffffc05057892 */ /* 0x000fc8000f8ec03f */
[----:B------:R-:W-:-:S03]  /*00d0*/  UIADD3 UR7, UR4, -UR5, URZ ;  /* 0x8000000504077290 */ /* 0x000fc6000fffe03f */
[----:B-1----:R-:W-:Y:S09]  /*00e0*/  @P0 BRA `(.L_x_1) ;  /* 0x00000000002c0947 */ /* 0x002ff20003800000 */
[----:B------:R-:W-:Y:S02]  /*00f0*/  ULDC.64 UR4, c[0x0][0x198] ;  /* 0x0000660000047ab9 */ /* 0x000fe40000000a00 */
[----:B------:R-:W-:Y:S02]  /*0100*/  UIADD3 UR8, UP0, UR4, 0xf0, URZ ;  /* 0x000000f004087890 */ /* 0x000fe4000ff1e03f */
[----:B------:R-:W-:Y:S02]  /*0110*/  UIADD3 UR10, UP1, UR4, 0x1f0, URZ ;  /* 0x000001f0040a7890 */ /* 0x000fe4000ff3e03f */
[----:B------:R-:W-:Y:S02]  /*0120*/  UIADD3 UR4, UP2, UR4, 0x2f0, URZ ;  /* 0x000002f004047890 */ /* 0x000fe4000ff5e03f */
[----:B------:R-:W-:Y:S02]  /*0130*/  UIADD3.X UR9, URZ, UR5, URZ, UP0, !UPT ;  /* 0x000000053f097290 */ /* 0x000fe400087fe43f */
[----:B------:R-:W-:-:S02]  /*0140*/  UIADD3.X UR11, URZ, UR5, URZ, UP1, !UPT ;  /* 0x000000053f0b7290 */ /* 0x000fc40008ffe43f */
[----:B------:R-:W-:-:S05]  /*0150*/  UIADD3.X UR5, URZ, UR5, URZ, UP2, !UPT ;  /* 0x000000053f057290 */ /* 0x000fca00097fe43f */
[----:B------:R1:W-:Y:S02]  /*0160*/  UTMACCTL.PF [UR8] ;  /* 0x00000000080079b9 */ /* 0x0003e40008040000 */
[----:B------:R1:W-:Y:S02]  /*0170*/  UTMACCTL.PF [UR10] ;  /* 0x000000000a0079b9 */ /* 0x0003e40008040000 */
[----:B------:R1:W-:Y:S02]  /*0180*/  UTMACCTL.PF [UR4] ;  /* 0x00000000040079b9 */ /* 0x0003e40008040000 */
[----:B-1----:R-:W-:Y:S01]  /*0190*/  NOP ;  /* 0x0000000000007918 */ /* 0x002fe20000000000 */
.L_x_1:
[----:B------:R-:W-:Y:S05]  /*01a0*/  BSYNC B0 ;  /* 0x0000000000007941 */ /* 0x000fea0003800000 */
.L_x_0:
[----:B------:R-:W1:Y:S01]  /*01b0*/  SHFL.IDX PT, R3, R0, RZ, 0x1f ;  /* 0x00001fff00037589 */ /* 0x000e6200000e0000 */
[----:B--2---:R-:W-:Y:S01]  /*01c0*/  R2UR UR36, R2 ;  /* 0x00000000022472ca */ /* 0x004fe200000e0000 */
[----:B------:R-:W-:-:S12]  /*01d0*/  UISETP.NE.AND UP0, UPT, UR7, 0x1, UPT ;  /* 0x000000010700788c */ /* 0x000fd8000bf05270 */
[----:B------:R-:W-:Y:S02]  /*01e0*/  UIADD3 UR10, UR36, -0x1, URZ ;  /* 0xffffffff240a7890 */ /* 0x000fe4000fffe03f */
[----:B------:R-:W-:Y:S02]  /*01f0*/  UISETP.EQ.AND UP2, UPT, UR36, URZ, !UP0 ;  /* 0x0000003f2400728c */ /* 0x000fe4000c742270 */
[----:B------:R-:W-:Y:S02]  /*0200*/  UISETP.GE.U32.AND UP1, UPT, UR10, 0x4, UPT ;  /* 0x000000040a00788c */ /* 0x000fe4000bf26070 */
[----:B------:R-:W-:Y:S01]  /*0210*/  USEL UR6, URZ, 0x1, !UP2 ;  /* 0x000000013f067887 */ /* 0x000fe2000d000000 */
[----:B-1----:R-:W-:-:S03]  /*0220*/  ISETP.NE.AND P0, PT, R3, RZ, PT ;  /* 0x000000ff0300720c */ /* 0x002fc60003f05270 */
[----:B------:R-:W-:-:S10]  /*0230*/  USEL UR6, UR6, 0x2, UP1 ;  /* 0x0000000206067887 */ /* 0x000fd40008800000 */
[----:B------:R-:W-:Y:S05]  /*0240*/  @P0 BRA `(.L_x_2) ;  /* 0x0000000000480947 */ /* 0x000fea0003800000 */
[----:B------:R-:W1:Y:S01]  /*0250*/  S2UR UR11, SR_CgaCtaId ;  /* 0x00000000000b79c3 */ /* 0x000e620000008800 */
[----:B------:R-:W-:Y:S01]  /*0260*/  UMOV UR4, 0x400 ;  /* 0x0000040000047882 */ /* 0x000fe20000000000 */
[----:B------:R-:W-:Y:S01]  /*0270*/  UMOV UR5, 0x1 ;  /* 0x0000000100057882 */ /* 0x000fe20000000000 */
[----:B------:R-:W-:Y:S01]  /*0280*/  UMOV UR8, 0x80 ;  /* 0x0000008000087882 */ /* 0x000fe20000000000 */
[----:B------:R-:W-:Y:S01]  /*0290*/  ELECT P0, URZ, PT ;  /* 0x00000000003f782f */ /* 0x000fe20003800000 */
[----:B------:R-:W-:-:S04]  /*02a0*/  UIADD3 UR8, -UR8, 0x100000, URZ ;  /* 0x0010000008087890 */ /* 0x000fc8000fffe13f */
[----:B------:R-:W-:Y:S02]  /*02b0*/  USHF.L.U32 UR9, UR8, 0xb, URZ ;  /* 0x0000000b08097899 */ /* 0x000fe4000800063f */
[----:B------:R-:W-:Y:S02]  /*02c0*/  USHF.L.U32 UR8, UR8, 0x1, URZ ;  /* 0x0000000108087899 */ /* 0x000fe4000800063f */
[----:B-1----:R-:W-:Y:S02]  /*02d0*/  ULEA UR11, UR11, UR4, 0x18 ;  /* 0x000000040b0b7291 */ /* 0x002fe4000f8ec03f */
[----:B------:R-:W-:-:S04]  /*02e0*/  UIADD3 UR4, -UR5, 0x100000, URZ ;  /* 0x0010000005047890 */ /* 0x000fc8000fffe13f */
[----:B------:R-:W-:Y:S02]  /*02f0*/  USHF.L.U32 UR5, UR4, 0xb, URZ ;  /* 0x0000000b04057899 */ /* 0x000fe4000800063f */
[----:B------:R-:W-:Y:S01]  /*0300*/  USHF.L.U32 UR4, UR4, 0x1, URZ ;  /* 0x0000000104047899 */ /* 0x000fe2000800063f */
[----:B------:R-:W1:Y:S11]  /*0310*/  FENCE.VIEW.ASYNC.S ;  /* 0x00000000000073c6 */ /* 0x000e760000000000 */
[----:B-1----:R1:W2:Y:S01]  /*0320*/  SYNCS.EXCH.64 URZ, [UR11+0xe050], UR4 ;  /* 0x00e050040b3f75b2 */ /* 0x0022a20008000100 */
[----:B------:R1:W3:Y:S01]  /*0330*/  SYNCS.EXCH.64 URZ, [UR11+0xe060], UR8 ;  /* 0x00e060080b3f75b2 */ /* 0x0002e20008000100 */
[----:B------:R1:W4:Y:S01]  /*0340*/  SYNCS.EXCH.64 URZ, [UR11+0xe058], UR4 ;  /* 0x00e058040b3f75b2 */ /* 0x0003220008000100 */
[----:B------:R1:W1:Y:S01]  /*0350*/  SYNCS.EXCH.64 URZ, [UR11+0xe068], UR8 ;  /* 0x00e068080b3f75b2 */ /* 0x0002620008000100 */
[----:B------:R-:W-:Y:S01]  /*0360*/  NOP ;  /* 0x0000000000007918 */ /* 0x000fe20000000000 */
.L_x_2:
[----:B------:R-:W5:Y:S01]  /*0370*/  SHFL.IDX PT, R2, R0, RZ, 0x1f ;  /* 0x00001fff00027589 */ /* 0x000f6200000e0000 */
[----:B------:R-:W-:Y:S01]  /*0380*/  NOP ;  /* 0x0000000000007918 */ /* 0x000fe20000000000 */
[----:B-----5:R-:W-:-:S13]  /*0390*/  ISETP.NE.AND P0, PT, R2, RZ, PT ;  /* 0x000000ff0200720c */ /* 0x020fda0003f05270 */
[----:B------:R-:W-:Y:S05]  /*03a0*/  @P0 BRA `(.L_x_3) ;  /* 0x0000000000600947 */ /* 0x000fea0003800000 */
[----:B-1----:R-:W1:Y:S01]  /*03b0*/  S2UR UR5, SR_CgaCtaId ;  /* 0x00000000000579c3 */ /* 0x002e620000008800 */
[----:B------:R-:W-:Y:S01]  /*03c0*/  UMOV UR4, 0x400 ;  /* 0x0000040000047882 */ /* 0x000fe20000000000 */
[----:B------:R-:W-:Y:S01]  /*03d0*/  UMOV UR8, 0x1 ;  /* 0x0000000100087882 */ /* 0x000fe20000000000 */
[----:B------:R-:W-:Y:S01]  /*03e0*/  UMOV UR12, 0x100 ;  /* 0x00000100000c7882 */ /* 0x000fe20000000000 */
[----:B------:R-:W-:-:S04]  /*03f0*/  UIADD3 UR8, -UR8, 0x100000, URZ ;  /* 0x0010000008087890 */ /* 0x000fc8000fffe13f */
[----:B------:R-:W-:Y:S02]  /*0400*/  USHF.L.U32 UR9, UR8, 0xb, URZ ;  /* 0x0000000b08097899 */ /* 0x000fe4000800063f */
[----:B------:R-:W-:Y:S01]  /*0410*/  USHF.L.U32 UR8, UR8, 0x1, URZ ;  /* 0x0000000108087899 */ /* 0x000fe2000800063f */
[----:B------:R-:W-:Y:S01]  /*0420*/  ELECT P0, URZ, PT ;  /* 0x00000000003f782f */ /* 0x000fe20003800000 */
[----:B-1----:R-:W-:Y:S02]  /*0430*/  ULEA UR11, UR5, UR4, 0x18 ;  /* 0x00000004050b7291 */ /* 0x002fe4000f8ec03f */
[----:B------:R-:W-:-:S04]  /*0440*/  UIADD3 UR4, -UR12, 0x100000, URZ ;  /* 0x001000000c047890 */ /* 0x000fc8000fffe13f */
[----:B------:R-:W-:Y:S02]  /*0450*/  USHF.L.U32 UR5, UR4, 0xb, URZ ;  /* 0x0000000b04057899 */ /* 0x000fe4000800063f */
[----:B------:R-:W-:Y:S01]  /*0460*/  USHF.L.U32 UR4, UR4, 0x1, URZ ;  /* 0x0000000104047899 */ /* 0x000fe2000800063f */
[----:B------:R-:W1:Y:S03]  /*0470*/  FENCE.VIEW.ASYNC.S ;  /* 0x00000000000073c6 */ /* 0x000e660000000000 */
[----:B-1----:R1:W1:Y:S08]  /*0480*/  SYNCS.EXCH.64 URZ, [UR11+0xe000], UR8 ;  /* 0x00e000080b3f75b2 */ /* 0x0022700008000100 */
[----:B------:R1:W1:Y:S01]  /*0490*/  SYNCS.EXCH.64 URZ, [UR11+0xe028], UR4 ;  /* 0x00e028040b3f75b2 */ /* 0x0002620008000100 */
        /* <DEDUP_REMOVED lines=8> */
[----:B------:R-:W-:Y:S01]  /*0520*/  NOP ;  /* 0x0000000000007918 */ /* 0x000fe20000000000 */
.L_x_3:
        /* <DEDUP_REMOVED lines=21> */
[----:B------:R-:W-:Y:S01]  /*0680*/  NOP ;  /* 0x0000000000007918 */ /* 0x000fe20000000000 */
.L_x_4:
[----:B------:R-:W5:Y:S01]  /*0690*/  SHFL.IDX PT, R2, R0, RZ, 0x1f ;  /* 0x00001fff00027589 */ /* 0x000f6200000e0000 */
[----:B------:R-:W-:Y:S01]  /*06a0*/  ELECT P0, URZ, PT ;  /* 0x00000000003f782f */ /* 0x000fe20003800000 */
[----:B------:R-:W-:Y:S01]  /*06b0*/  NOP ;  /* 0x0000000000007918 */ /* 0x000fe20000000000 */
[----:B-1----:R-:W-:Y:S02]  /*06c0*/  UMOV UR4, 0x80 ;  /* 0x0000008000047882 */ /* 0x002fe40000000000 */
[C---:B-----5:R-:W-:Y:S02]  /*06d0*/  ISETP.NE.OR P0, PT, R2.reuse, RZ, !P0 ;  /* 0x000000ff0200720c */ /* 0x060fe40004705670 */
[----:B------:R-:W-:-:S11]  /*06e0*/  ISETP.NE.AND P2, PT, R2, RZ, PT ;  /* 0x000000ff0200720c */ /* 0x000fd60003f45270 */
[----:B------:R-:W-:Y:S01]  /*06f0*/  VOTEU.ALL UP2, P0 ;  /* 0x00000000003f7886 */ /* 0x000fe20000040000 */
[----:B------:R-:W-:Y:S01]  /*0700*/  VOTEU.ALL UP3, P0 ;  /* 0x00000000003f7886 */ /* 0x000fe20000060000 */
[----:B------:R-:W-:Y:S01]  /*0710*/  VOTEU.ALL UP4, P0 ;  /* 0x00000000003f7886 */ /* 0x000fe20000080000 */
[----:B------:R-:W-:Y:S02]  /*0720*/  VOTEU.ALL UP5, P0 ;  /* 0x00000000003f7886 */ /* 0x000fe400000a0000 */
[----:B------:R-:W1:Y:S01]  /*0730*/  @!UP2 S2UR UR9, SR_CgaCtaId ;  /* 0x000000000009a9c3 */ /* 0x000e620000008800 */
[----:B------:R-:W-:Y:S01]  /*0740*/  @!UP2 UMOV UR8, 0x400 ;  /* 0x000004000008a882 */ /* 0x000fe20000000000 */
[----:B------:R-:W-:-:S04]  /*0750*/  @!UP2 UIADD3 UR4, -UR4, 0x100000, URZ ;  /* 0x001000000404a890 */ /* 0x000fc8000fffe13f */
[----:B------:R-:W-:Y:S02]  /*0760*/  @!UP2 USHF.L.U32 UR5, UR4, 0xb, URZ ;  /* 0x0000000b0405a899 */ /* 0x000fe4000800063f */
[----:B------:R-:W-:Y:S02]  /*0770*/  @!UP2 USHF.L.U32 UR4, UR4, 0x1, URZ ;  /* 0x000000010404a899 */ /* 0x000fe4000800063f */
[----:B-1----:R-:W-:Y:S01]  /*0780*/  @!UP2 ULEA UR8, UR9, UR8, 0x18 ;  /* 0x000000080908a291 */ /* 0x002fe2000f8ec03f */
[----:B------:R-:W-:Y:S01]  /*0790*/  VOTEU.ALL UP2, P0 ;  /* 0x00000000003f7886 */ /* 0x000fe20000040000 */
[----:B------:R-:W1:Y:S10]  /*07a0*/  FENCE.VIEW.ASYNC.S ;  /* 0x00000000000073c6 */ /* 0x000e740000000000 */
[----:B-1----:R1:W1:Y:S01]  /*07b0*/  @!UP2 SYNCS.EXCH.64 URZ, [UR8+0xe090], UR4 ;  /* 0x00e09004083fa5b2 */ /* 0x0022620008000100 */
[----:B------:R1:W1:Y:S01]  /*07c0*/  @!UP3 SYNCS.EXCH.64 URZ, [UR8+0xe098], UR4 ;  /* 0x00e09804083fb5b2 */ /* 0x0002620008000100 */
[----:B------:R1:W1:Y:S01]  /*07d0*/  @!UP4 SYNCS.EXCH.64 URZ, [UR8+0xe0a0], UR4 ;  /* 0x00e0a004083fc5b2 */ /* 0x0002620008000100 */
[----:B------:R1:W1:Y:S01]  /*07e0*/  @!UP5 SYNCS.EXCH.64 URZ, [UR8+0xe0a8], UR4 ;  /* 0x00e0a804083fd5b2 */ /* 0x0002620008000100 */
[----:B------:R-:W-:Y:S01]  /*07f0*/  NOP ;  /* 0x0000000000007918 */ /* 0x000fe20000000000 */
[----:B------:R-:W-:Y:S05]  /*0800*/  @P2 BRA `(.L_x_5) ;  /* 0x0000000000482947 */ /* 0x000fea0003800000 */
[----:B-1----:R-:W1:Y:S01]  /*0810*/  S2UR UR5, SR_CgaCtaId ;  /* 0x00000000000579c3 */ /* 0x002e620000008800 */
[----:B------:R-:W-:Y:S01]  /*0820*/  UMOV UR4, 0x400 ;  /* 0x0000040000047882 */ /* 0x000fe20000000000 */
[----:B------:R-:W-:Y:S01]  /*0830*/  UMOV UR8, 0x20 ;  /* 0x0000002000087882 */ /* 0x000fe20000000000 */
[----:B------:R-:W-:Y:S01]  /*0840*/  UMOV UR9, 0x80 ;  /* 0x0000008000097882 */ /* 0x000fe20000000000 */
[----:B------:R-:W-:Y:S01]  /*0850*/  ELECT P0, URZ, PT ;  /* 0x00000000003f782f */ /* 0x000fe20003800000 */
[----:B-1----:R-:W-:Y:S02]  /*0860*/  ULEA UR11, UR5, UR4, 0x18 ;  /* 0x00000004050b7291 */ /* 0x002fe4000f8ec03f */
[----:B------:R-:W-:-:S04]  /*0870*/  UIADD3 UR4, -UR8, 0x100000, URZ ;  /* 0x0010000008047890 */ /* 0x000fc8000fffe13f */
[----:B------:R-:W-:Y:S02]  /*0880*/  USHF.L.U32 UR5, UR4, 0xb, URZ ;  /* 0x0000000b04057899 */ /* 0x000fe4000800063f */
[----:B------:R-:W-:Y:S02]  /*0890*/  USHF.L.U32 UR4, UR4, 0x1, URZ ;  /* 0x0000000104047899 */ /* 0x000fe4000800063f */
        /* <DEDUP_REMOVED lines=9> */
.L_x_5:
[----:B------:R-:W-:Y:S01]  /*0930*/  ISETP.NE.AND P0, PT, RZ, UR36, PT ;  /* 0x00000024ff007c0c */ /* 0x000fe2000bf05270 */
[----:B------:R-:W-:Y:S01]  /*0940*/  NOP ;  /* 0x0000000000007918 */ /* 0x000fe20000000000 */
[----:B------:R-:W-:Y:S01]  /*0950*/  MOV R0, UR7 ;  /* 0x0000000700007c02 */ /* 0x000fe20008000f00 */
[----:B-1234-:R-:W-:Y:S03]  /*0960*/  BAR.SYNC.DEFER_BLOCKING 0x0 ;  /* 0x0000000000007b1d */ /* 0x01efe60000010000 */
[----:B------:R-:W-:-:S07]  /*0970*/  ISETP.EQ.AND P2, PT, R0, 0x1, P1 ;  /* 0x000000010000780c */ /* 0x000fce0000f42270 */
[----:B------:R-:W-:Y:S06]  /*0980*/  @!P0 BRA `(.L_x_6) ;  /* 0x0000004400808947 */ /* 0x000fec0003800000 */
[----:B------:R-:W-:-:S06]  /*0990*/  UISETP.GT.U32.AND UP2, UPT, UR10, 0x3, UPT ;  /* 0x000000030a00788c */ /* 0x000fcc000bf44070 */
[----:B------:R-:W-:-:S13]  /*09a0*/  PLOP3.LUT P0, PT, PT, PT, UP2, 0x80, 0x0 ;  /* 0x000000000000781c */ /* 0x000fda0003f0f028 */
[----:B------:R-:W-:Y:S05]  /*09b0*/  @P0 EXIT ;  /* 0x000000000000094d */ /* 0x000fea0003800000 */
.L_x_7:
[----:B------:R-:W-:-:S08]  /*09c0*/  NOP ;  /* 0x0000000000007918 */ /* 0x000fd00000000000 */
[----:B------:R-:W1:Y:S02]  /*09d0*/  USETMAXREG.TRY_ALLOC.CTAPOOL UP2, 0xf0 ;  /* 0x000000f0000079c8 */ /* 0x000e640008040600 */
[----:B-1----:R-:W-:-:S13]  /*09e0*/  PLOP3.LUT P0, PT, PT, PT, UP2, 0x80, 0x0 ;  /* 0x000000000000781c */ /* 0x002fda0003f0f028 */
[----:B------:R-:W-:Y:S05]  /*09f0*/  @!P0 BRA `(.L_x_7) ;  /* 0xfffffffc00f08947 */ /* 0x000fea000383ffff */
[----:B------:R-:W-:Y:S01]  /*0a00*/  UISETP.NE.AND UP2, UPT, UR36, 0x1, UPT ;  /* 0x000000012400788c */ /* 0x000fe2000bf45270 */
[----:B------:R-:W1:Y:S01]  /*0a10*/  S2UR UR42, SR_CTAID.X ;  /* 0x00000000002a79c3 */ /* 0x000e620000002500 */
[----:B------:R-:W-:Y:S01]  /*0a20*/  UMOV UR4, URZ ;  /* 0x0000003f00047c82 */ /* 0x000fe20008000000 */
[----:B------:R-:W-:-:S03]  /*0a30*/  UMOV UR5, URZ ;  /* 0x0000003f00057c82 */ /* 0x000fc60008000000 */
[----:B------:R-:W-:-:S13]  /*0a40*/  PLOP3.LUT P0, PT, PT, PT, UP2, 0x80, 0x0 ;  /* 0x000000000000781c */ /* 0x000fda0003f0f028 */
[----:B------:R-:W-:Y:S05]  /*0a50*/  @!P0 BRA `(.L_x_8) ;  /* 0x00000000003c8947 */ /* 0x000fea0003800000 */
[----:B------:R-:W-:Y:S01]  /*0a60*/  UISETP.NE.AND UP2, UPT, UR36, 0x2, UPT ;  /* 0x000000022400788c */ /* 0x000fe2000bf45270 */
[----:B------:R-:W-:-:S05]  /*0a70*/  UMOV UR5, 0x1 ;  /* 0x0000000100057882 */ /* 0x000fca0000000000 */
[----:B------:R-:W-:-:S13]  /*0a80*/  PLOP3.LUT P1, PT, PT, PT, UP2, 0x80, 0x0 ;  /* 0x000000000000781c */ /* 0x000fda0003f2f028 */
[----:B------:R-:W-:Y:S05]  /*0a90*/  @!P1 BRA `(.L_x_8) ;  /* 0x00000000002c9947 */ /* 0x000fea0003800000 */
[----:B------:R-:W-:-:S06]  /*0aa0*/  UISETP.NE.AND UP2, UPT, UR36, 0x3, UPT ;  /* 0x000000032400788c */ /* 0x000fcc000bf45270 */
[----:B------:R-:W-:-:S13]  /*0ab0*/  PLOP3.LUT P1, PT, PT, PT, UP2, 0x80, 0x0 ;  /* 0x000000000000781c */ /* 0x000fda0003f2f028 */
[----:B------:R-:W-:Y:S05]  /*0ac0*/  @!P1 BRA `(.L_x_9) ;  /* 0x0000000000189947 */ /* 0x000fea0003800000 */
[----:B------:R-:W-:-:S11]  /*0ad0*/  UISETP.NE.AND UP2, UPT, UR36, 0x4, UPT ;  /* 0x000000042400788c */ /* 0x000fd6000bf45270 */
[----:B------:R-:W-:Y:S01]  /*0ae0*/  @!UP2 UMOV UR4, 0x1 ;  /* 0x000000010004a882 */ /* 0x000fe20000000000 */
[----:B------:R-:W-:Y:S01]  /*0af0*/  @!UP2 UMOV UR5, 0x1 ;  /* 0x000000010005a882 */ /* 0x000fe20000000000 */
[----:B------:R-:W-:Y:S01]  /*0b00*/  @UP2 UMOV UR4, URZ ;  /* 0x0000003f00042c82 */ /* 0x000fe20008000000 */
[----:B------:R-:W-:Y:S01]  /*0b10*/  @UP2 UMOV UR5, URZ ;  /* 0x0000003f00052c82 */ /* 0x000fe20008000000 */
[----:B------:R-:W-:Y:S05]  /*0b20*/  BRA `(.L_x_8) ;  /* 0x0000000000087947 */ /* 0x000fea0003800000 */
.L_x_9:
[----:B------:R-:W-:Y:S01]  /*0b30*/  UMOV UR4, 0x1 ;  /* 0x0000000100047882 */ /* 0x000fe20000000000 */
[----:B------:R-:W-:-:S05]  /*0b40*/  UMOV UR5, URZ ;  /* 0x0000003f00057c82 */ /* 0x000fca0008000000 */
.L_x_8:
[----:B------:R-:W-:Y:S05]  /*0b50*/  @!P0 BRA `(.L_x_10) ;  /* 0x00000000003c8947 */ /* 0x000fea0003800000 */
[----:B------:R-:W-:-:S06]  /*0b60*/  UISETP.NE.AND UP2, UPT, UR36, 0x2, UPT ;  /* 0x000000022400788c */ /* 0x000fcc000bf45270 */
[----:B------:R-:W-:-:S13]  /*0b70*/  PLOP3.LUT P0, PT, PT, PT, UP2, 0x80, 0x0 ;  /* 0x000000000000781c */ /* 0x000fda0003f0f028 */
[----:B------:R-:W-:Y:S05]  /*0b80*/  @!P0 BRA `(.L_x_11) ;  /* 0x0000000000288947 */ /* 0x000fea0003800000 */
[----:B------:R-:W-:-:S06]  /*0b90*/  UISETP.NE.AND UP2, UPT, UR36, 0x3, UPT ;  /* 0x000000032400788c */ /* 0x000fcc000bf45270 */
[----:B------:R-:W-:-:S13]  /*0ba0*/  PLOP3.LUT P0, PT, PT, PT, UP2, 0x80, 0x0 ;  /* 0x000000000000781c */ /* 0x000fda0003f0f028 */
[----:B------:R-:W-:Y:S05]  /*0bb0*/  @!P0 BRA `(.L_x_12) ;  /* 0x0000000000148947 */ /* 0x000fea0003800000 */
[----:B------:R-:W-:-:S06]  /*0bc0*/  UISETP.NE.AND UP2, UPT, UR36, 0x4, UPT ;  /* 0x000000042400788c */ /* 0x000fcc000bf45270 */
[----:B------:R-:W-:-:S13]  /*0bd0*/  PLOP3.LUT P0, PT, PT, PT, UP2, 0x80, 0x0 ;  /* 0x000000000000781c */ /* 0x000fda0003f0f028 */
[----:B------:R-:W-:Y:S05]  /*0be0*/  @P0 BRA `(.L_x_13) ;  /* 0x00000000001c0947 */ /* 0x000fea0003800000 */
[----:B-1----:R-:W-:Y:S01]  /*0bf0*/  ULEA UR42, UR42, 0x3, 0x1 ;  /* 0x000000032a2a7891 */ /* 0x002fe2000f8e083f */
[----:B------:R-:W-:Y:S11]  /*0c00*/  BRA `(.L_x_13) ;  /* 0x0000000000147947 */ /* 0x000ff60003800000 */
.L_x_12:
[----:B-1----:R-:W-:Y:S01]  /*0c10*/  ULEA UR42, UR42, 0x2, 0x1 ;  /* 0x000000022a2a7891 */ /* 0x002fe2000f8e083f */
[----:B------:R-:W-:Y:S11]  /*0c20*/  BRA `(.L_x_13) ;  /* 0x00000000000c7947 */ /* 0x000ff60003800000 */
.L_x_11:
[----:B-1----:R-:W-:Y:S01]  /*0c30*/  ULEA UR42, UR42, 0x1, 0x1 ;  /* 0x000000012a2a7891 */ /* 0x002fe2000f8e083f */
[----:B------:R-:W-:Y:S11]  /*0c40*/  BRA `(.L_x_13) ;  /* 0x0000000000047947 */ /* 0x000ff60003800000 */
.L_x_10:
[----:B-1----:R-:W-:-:S12]  /*0c50*/  USHF.L.U32 UR42, UR42, 0x1, URZ ;  /* 0x000000012a2a7899 */ /* 0x002fd8000800063f */
.L_x_13:
[----:B------:R-:W-:-:S04]  /*0c60*/  ULOP3.LUT UR6, UR6, 0x1, URZ, 0xfc, !UPT ;  /* 0x0000000106067892 */ /* 0x000fc8000f8efc3f */
[----:B------:R-:W-:-:S06]  /*0c70*/  UISETP.NE.AND UP2, UPT, UR6, 0x3, UPT ;  /* 0x000000030600788c */ /* 0x000fcc000bf45270 */
[----:B------:R-:W-:-:S13]  /*0c80*/  PLOP3.LUT P0, PT, PT, PT, UP2, 0x80, 0x0 ;  /* 0x000000000000781c */ /* 0x000fda0003f0f028 */
[----:B------:R-:W-:Y:S05]  /*0c90*/  @!P0 BRA `(.L_x_14) ;  /* 0x0000000000048947 */ /* 0x000fea0003800000 */
[----:B-1----:R-:W-:Y:S01]  /*0ca0*/  BPT.TRAP 0x1 ;  /* 0x000000040000795c */ /* 0x002fe20000300000 */
.L_x_14:
[----:B------:R-:W2:Y:S01]  /*0cb0*/  S2UR UR6, SR_CgaCtaId ;  /* 0x00000000000679c3 */ /* 0x000ea20000008800 */
[----:B------:R-:W-:Y:S01]  /*0cc0*/  UMOV UR37, 0x400 ;  /* 0x0000040000257882 */ /* 0x000fe20000000000 */
[----:B------:R-:W-:-:S05]  /*0cd0*/  IMAD.U32 R0, RZ, RZ, UR4 ;  /* 0x00000004ff007e24 */ /* 0x000fca000f8e00ff */
[----:B------:R-:W-:Y:S01]  /*0ce0*/  SHF.L.U32 R0, R0, 0x1f, RZ ;  /* 0x0000001f00007819 */ /* 0x000fe200000006ff */
[----:B--2---:R-:W-:-:S04]  /*0cf0*/  ULEA UR37, UR6, UR37, 0x18 ;  /* 0x0000002506257291 */ /* 0x004fc8000f8ec03f */
[----:B------:R-:W-:-:S09]  /*0d00*/  ULEA UR6, UR5, UR37, 0x3 ;  /* 0x0000002505067291 */ /* 0x000fd2000f8e183f */
[----:B------:R-:W2:Y:S02]  /*0d10*/  SYNCS.PHASECHK.TRANS64.TRYWAIT P1, [UR6+0xe050], R0 ;  /* 0x00e05000ff0075a7 */ /* 0x000ea40008020146 */
[----:B--2---:R-:W-:Y:S05]  /*0d20*/  @!P1 BRA `(.L_x_15) ;  /* 0x0000005000a49947 */ /* 0x004fea0003800000 */
.L_x_89:
[----:B------:R-:W-:Y:S05]  /*0d30*/  @!P0 BRA `(.L_x_16) ;  /* 0x0000000000048947 */ /* 0x000fea0003800000 */
[----:B-1----:R-:W-:Y:S01]  /*0d40*/  BPT.TRAP 0x1 ;  /* 0x000000040000795c */ /* 0x002fe20000300000 */
.L_x_16:
[----:B------:R-:W-:Y:S01]  /*0d50*/  SHF.L.U32 R56, RZ, 0x1f, RZ ;  /* 0x0000001fff387819 */ /* 0x000fe200000006ff */
[----:B------:R-:W-:Y:S01]  /*0d60*/  UIADD3 UR23, UR37, 0xe090, URZ ;  /* 0x0000e09025177890 */ /* 0x000fe2000fffe03f */
[----:B------:R-:W-:Y:S02]  /*0d70*/  ISETP.NE.AND P2, PT, RZ, UR10, PT ;  /* 0x0000000aff007c0c */ /* 0x000fe4000bf45270 */
[----:B------:R-:W3:Y:S02]  /*0d80*/  SYNCS.PHASECHK.TRANS64.TRYWAIT P1, [UR37+0xe000], R56 ;  /* 0x00e00038ff0075a7 */ /* 0x000ee40008020165 */
[----:B---3--:R-:W-:Y:S09]  /*0d90*/  @!P1 BRA `(.L_x_17) ;  /* 0x0000005000a09947 */ /* 0x008ff20003800000 */
.L_x_90:
[----:B------:R-:W-:Y:S01]  /*0da0*/  ULEA UR10, UR10, UR23, 0x3 ;  /* 0x000000170a0a7291 */ /* 0x000fe2000f8e183f */
[----:B--2---:R-:W-:Y:S01]  /*0db0*/  SEL R0, RZ, 0x1, P2 ;  /* 0x00000001ff007807 */ /* 0x004fe20001000000 */
[----:B------:R-:W-:-:S03]  /*0dc0*/  UIADD3 UR21, UR36, -0x1, URZ ;  /* 0xffffffff24157890 */ /* 0x000fc6000fffe03f */
[----:B------:R-:W-:Y:S01]  /*0dd0*/  SHF.L.U32 R0, R0, 0x1f, RZ ;  /* 0x0000001f00007819 */ /* 0x000fe200000006ff */
[----:B------:R-:W-:-:S03]  /*0de0*/  USHF.L.U32 UR21, UR21, 0x3, URZ ;  /* 0x0000000315157899 */ /* 0x000fc6000800063f */
[----:B------:R-:W2:Y:S02]  /*0df0*/  SYNCS.PHASECHK.TRANS64.TRYWAIT P1, [UR10], R0 ;  /* 0x00000000ff0075a7 */ /* 0x000ea4000802014a */
[----:B--2---:R-:W-:Y:S07]  /*0e00*/  @!P1 BRA `(.L_x_18) ;  /* 0x00000050009c9947 */ /* 0x004fee0003800000 */
.L_x_91:
[----:B------:R-:W-:Y:S01]  /*0e10*/  USHF.R.U32.HI UR4, URZ, 0x4, UR37 ;  /* 0x000000043f047899 */ /* 0x000fe20008011625 */
[----:B------:R-:W-:Y:S01]  /*0e20*/  WARPGROUP.ARRIVE ;  /* 0x00000000000079c5 */ /* 0x000fe20000000000 */
[----:B------:R-:W-:Y:S02]  /*0e30*/  UIADD3 UR6, UR37, 0x4000, URZ ;  /* 0x0000400025067890 */ /* 0x000fe4000fffe03f */
[----:B------:R-:W-:Y:S02]  /*0e40*/  ULOP3.LUT UR4, UR4, 0x3fff, URZ, 0xc0, !UPT ;  /* 0x00003fff04047892 */ /* 0x000fe4000f8ec03f */
[----:B------:R-:W-:Y:S02]  /*0e50*/  USHF.R.U32.HI UR6, URZ, 0x4, UR6 ;  /* 0x000000043f067899 */ /* 0x000fe40008011606 */
[----:B------:R-:W-:Y:S02]  /*0e60*/  ULOP3.LUT UR4, UR4, 0x10000, URZ, 0xfc, !UPT ;  /* 0x0001000004047892 */ /* 0x000fe4000f8efc3f */
[----:B------:R-:W-:-:S02]  /*0e70*/  ULOP3.LUT UR20, UR6, 0x3fff, URZ, 0xc0, !UPT ;  /* 0x00003fff06147892 */ /* 0x000fc4000f8ec03f */
[----:B------:R-:W-:Y:S02]  /*0e80*/  ULEA UR16, UR5, UR4, 0x9 ;  /* 0x0000000405107291 */ /* 0x000fe4000f8e483f */
[----:B------:R-:W-:Y:S01]  /*0e90*/  ULOP3.LUT UR22, UR20, 0x10000, URZ, 0xfc, !UPT ;  /* 0x0001000014167892 */ /* 0x000fe2000f8efc3f */
[----:B------:R-:W-:Y:S01]  /*0ea0*/  UMOV UR5, 0x40000040 ;  /* 0x4000004000057882 */ /* 0x000fe20000000000 */
[----:B------:R-:W-:Y:S01]  /*0eb0*/  UMOV UR7, 0x40000040 ;  /* 0x4000004000077882 */ /* 0x000fe20000000000 */
[----:B------:R-:W-:Y:S02]  /*0ec0*/  UIADD3 UR8, UR16, 0x2, URZ ;  /* 0x0000000210087890 */ /* 0x000fe4000fffe03f */
[----:B------:R-:W-:Y:S02]  /*0ed0*/  UMOV UR4, UR16 ;  /* 0x0000001000047c82 */ /* 0x000fe40008000000 */
[----:B------:R-:W-:Y:S01]  /*0ee0*/  UMOV UR6, UR22 ;  /* 0x0000001600067c82 */ /* 0x000fe20008000000 */
[----:B------:R-:W-:Y:S01]  /*0ef0*/  UIADD3 UR10, UR22, 0x2, URZ ;  /* 0x00000002160a7890 */ /* 0x000fe2000fffe03f */
[----:B------:R-:W-:Y:S01]  /*0f00*/  HGMMA.64x64x16.F32 R24, gdesc[UR4], RZ, !UPT, gsb0 ;  /* 0x00e00000041879f0 */ /* 0x000fe2000c0008ff */
[----:B------:R-:W-:Y:S01]  /*0f10*/  UMOV UR9, 0x40000040 ;  /* 0x4000004000097882 */ /* 0x000fe20000000000 */
[----:B------:R-:W-:Y:S01]  /*0f20*/  UMOV UR11, 0x40000040 ;  /* 0x40000040000b7882 */ /* 0x000fe20000000000 */
[----:B------:R-:W-:-:S02]  /*0f30*/  UIADD3 UR12, UR16, 0x4, URZ ;  /* 0x00000004100c7890 */ /* 0x000fc4000fffe03f */
[----:B------:R-:W-:Y:S01]  /*0f40*/  UIADD3 UR14, UR22, 0x4, URZ ;  /* 0x00000004160e7890 */ /* 0x000fe2000fffe03f */
[----:B------:R-:W-:Y:S01]  /*0f50*/  UMOV UR13, 0x40000040 ;  /* 0x40000040000d7882 */ /* 0x000fe20000000000 */
[----:B------:R-:W-:Y:S01]  /*0f60*/  UMOV UR15, 0x40000040 ;  /* 0x40000040000f7882 */ /* 0x000fe20000000000 */
[----:B------:R-:W-:Y:S02]  /*0f70*/  UIADD3 UR16, UR16, 0x6, URZ ;  /* 0x0000000610107890 */ /* 0x000fe4000fffe03f */
[----:B------:R-:W-:Y:S01]  /*0f80*/  UIADD3 UR18, UR22, 0x6, URZ ;  /* 0x0000000616127890 */ /* 0x000fe2000fffe03f */
[----:B------:R-:W-:Y:S01]  /*0f90*/  UMOV UR17, 0x40000040 ;  /* 0x4000004000117882 */ /* 0x000fe20000000000 */
[----:B------:R-:W-:Y:S01]  /*0fa0*/  UMOV UR19, 0x40000040 ;  /* 0x4000004000137882 */ /* 0x000fe20000000000 */
[----:B------:R-:W-:Y:S01]  /*0fb0*/  ULDC UR6, c[0x0][0x604] ;  /* 0x0001810000067ab9 */ /* 0x000fe20000000800 */
[----:B------:R-:W-:Y:S02]  /*0fc0*/  WARPGROUP.DEPBAR.LE gsb0, 0x0 ;  /* 0x00008000000079c5 */ /* 0x000fe40000010000 */
[----:B------:R-:W-:-:S06]  /*0fd0*/  WARPGROUP.ARRIVE ;  /* 0x00000000000079c5 */ /* 0x000fcc0000000000 */
[----:B------:R-:W-:Y:S03]  /*0fe0*/  HGMMA.64x64x16.F32 R24, gdesc[UR8], R24, gsb0 ;  /* 0x00e00000081879f0 */ /* 0x000fe60008000818 */
[----:B------:R-:W-:Y:S02]  /*0ff0*/  WARPGROUP.DEPBAR.LE gsb0, 0x0 ;  /* 0x00008000000079c5 */ /* 0x000fe40000010000 */
[----:B------:R-:W-:-:S06]  /*1000*/  WARPGROUP.ARRIVE ;  /* 0x00000000000079c5 */ /* 0x000fcc0000000000 */
[----:B------:R-:W-:Y:S03]  /*1010*/  HGMMA.64x64x16.F32 R24, gdesc[UR12], R24, gsb0 ;  /* 0x00e000000c1879f0 */ /* 0x000fe60008000818 */
[----:B------:R-:W-:Y:S02]  /*1020*/  WARPGROUP.DEPBAR.LE gsb0, 0x0 ;  /* 0x00008000000079c5 */ /* 0x000fe40000010000 */
[----:B------:R-:W-:-:S06]  /*1030*/  WARPGROUP.ARRIVE ;  /* 0x00000000000079c5 */ /* 0x000fcc0000000000 */
[----:B------:R-:W-:Y:S03]  /*1040*/  HGMMA.64x64x16.F32 R24, gdesc[UR16], R24, gsb0 ;  /* 0x00e00000101879f0 */ /* 0x000fe60008000818 */
[----:B------:R-:W-:Y:S02]  /*1050*/  WARPGROUP.DEPBAR.LE gsb0, 0x0 ;  /* 0x00008000000079c5 */ /* 0x000fe40000010000 */
[----:B--2---:R-:W-:-:S04]  /*1060*/  FMNMX R3, R24, R25, !PT ;  /* 0x0000001918037209 */ /* 0x004fc80007800000 */
[----:B------:R-:W-:-:S04]  /*1070*/  FMNMX R0, R28, R3, !PT ;  /* 0x000000031c007209 */ /* 0x000fc80007800000 */
        /* <DEDUP_REMOVED lines=12> */
[----:B------:R-:W-:-:S05]  /*1140*/  FMNMX R2, R53, R0, !PT ;  /* 0x0000000035027209 */ /* 0x000fca0007800000 */
[----:B------:R-:W2:Y:S02]  /*1150*/  SHFL.BFLY PT, R3, R2, 0x1, 0x1f ;  /* 0x0c201f0002037f89 */ /* 0x000ea400000e0000 */
[----:B--2---:R-:W-:Y:S02]  /*1160*/  FMNMX R4, R2, R3, !PT ;  /* 0x0000000302047209 */ /* 0x004fe40007800000 */
[----:B------:R-:W-:-:S03]  /*1170*/  FMNMX R3, R26, R27, !PT ;  /* 0x0000001b1a037209 */ /* 0x000fc60007800000 */
[----:B------:R-:W2:Y:S01]  /*1180*/  SHFL.BFLY PT, R7, R4, 0x2, 0x1f ;  /* 0x0c401f0004077f89 */ /* 0x000ea200000e0000 */
[----:B------:R-:W-:-:S04]  /*1190*/  FMNMX R0, R30, R3, !PT ;  /* 0x000000031e007209 */ /* 0x000fc80007800000 */
[----:B------:R-:W-:-:S04]  /*11a0*/  FMNMX R5, R31, R0, !PT ;  /* 0x000000001f057209 */ /* 0x000fc80007800000 */
[----:B------:R-:W-:-:S04]  /*11b0*/  FMNMX R0, R34, R5, !PT ;  /* 0x0000000522007209 */ /* 0x000fc80007800000 */
[----:B------:R-:W-:-:S04]  /*11c0*/  FMNMX R5, R35, R0, !PT ;  /* 0x0000000023057209 */ /* 0x000fc80007800000 */
[----:B------:R-:W-:-:S04]  /*11d0*/  FMNMX R0, R38, R5, !PT ;  /* 0x0000000526007209 */ /* 0x000fc80007800000 */
[----:B------:R-:W-:Y:S02]  /*11e0*/  FMNMX R5, R39, R0, !PT ;  /* 0x0000000027057209 */ /* 0x000fe40007800000 */
[----:B--2---:R-:W-:Y:S02]  /*11f0*/  FMNMX R3, R4, R7, !PT ;  /* 0x0000000704037209 */ /* 0x004fe40007800000 */
[----:B------:R-:W-:Y:S02]  /*1200*/  FMNMX R0, R42, R5, !PT ;  /* 0x000000052a007209 */ /* 0x000fe40007800000 */
[----:B------:R-:W-:Y:S02]  /*1210*/  FSETP.NEU.AND P1, PT, R3, -INF , PT ;  /* 0xff8000000300780b */ /* 0x000fe40003f2d000 */
[----:B------:R-:W-:Y:S02]  /*1220*/  FMNMX R5, R43, R0, !PT ;  /* 0x000000002b057209 */ /* 0x000fe40007800000 */
[----:B------:R-:W-:-:S02]  /*1230*/  FSEL R6, R3, RZ, P1 ;  /* 0x000000ff03067208 */ /* 0x000fc40000800000 */
[----:B------:R-:W-:-:S03]  /*1240*/  FMNMX R0, R46, R5, !PT ;  /* 0x000000052e007209 */ /* 0x000fc60007800000 */
[----:B------:R-:W-:Y:S01]  /*1250*/  FMUL R6, R6, UR6 ;  /* 0x0000000606067c20 */ /* 0x000fe20008400000 */
[----:B------:R-:W-:-:S03]  /*1260*/  FMNMX R5, R47, R0, !PT ;  /* 0x000000002f057209 */ /* 0x000fc60007800000 */
[--C-:B------:R-:W-:Y:S01]  /*1270*/  FFMA R24, R24, UR6, -R6.reuse ;  /* 0x0000000618187c23 */ /* 0x100fe20008000806 */
[--C-:B------:R-:W-:Y:S01]  /*1280*/  FFMA R28, R28, UR6, -R6.reuse ;  /* 0x000000061c1c7c23 */ /* 0x100fe20008000806 */
[--C-:B------:R-:W-:Y:S01]  /*1290*/  FFMA R25, R25, UR6, -R6.reuse ;  /* 0x0000000619197c23 */ /* 0x100fe20008000806 */
[----:B------:R-:W-:Y:S01]  /*12a0*/  FMNMX R0, R50, R5, !PT ;  /* 0x0000000532007209 */ /* 0x000fe20007800000 */
[--C-:B------:R-:W-:Y:S01]  /*12b0*/  FFMA R36, R36, UR6, -R6.reuse ;  /* 0x0000000624247c23 */ /* 0x100fe20008000806 */
[----:B------:R-:W-:Y:S01]  /*12c0*/  FSETP.GEU.AND P6, PT, R24, -126, PT ;  /* 0xc2fc00001800780b */ /* 0x000fe20003fce000 */
[--C-:B------:R-:W-:Y:S01]  /*12d0*/  FFMA R29, R29, UR6, -R6.reuse ;  /* 0x000000061d1d7c23 */ /* 0x100fe20008000806 */
[----:B------:R-:W-:Y:S01]  /*12e0*/  FSETP.GEU.AND P5, PT, R28, -126, PT ;  /* 0xc2fc00001c00780b */ /* 0x000fe20003fae000 */
[--C-:B------:R-:W-:Y:S01]  /*12f0*/  FFMA R33, R33, UR6, -R6.reuse ;  /* 0x0000000621217c23 */ /* 0x100fe20008000806 */
[----:B------:R-:W-:Y:S01]  /*1300*/  FSETP.GEU.AND P2, PT, R25, -126, PT ;  /* 0xc2fc00001900780b */ /* 0x000fe20003f4e000 */
[--C-:B------:R-:W-:Y:S01]  /*1310*/  FFMA R32, R32, UR6, -R6.reuse ;  /* 0x0000000620207c23 */ /* 0x100fe20008000806 */
[----:B------:R-:W-:Y:S01]  /*1320*/  FMNMX R5, R51, R0, !PT ;  /* 0x0000000033057209 */ /* 0x000fe20007800000 */
[--C-:B------:R-:W-:Y:S01]  /*1330*/  FFMA R40, R40, UR6, -R6.reuse ;  /* 0x0000000628287c23 */ /* 0x100fe20008000806 */
[----:B------:R-:W-:Y:S01]  /*1340*/  FSETP.GEU.AND P3, PT, R29, -126, PT ;  /* 0xc2fc00001d00780b */ /* 0x000fe20003f6e000 */
[--C-:B------:R-:W-:Y:S01]  /*1350*/  FFMA R37, R37, UR6, -R6.reuse ;  /* 0x0000000625257c23 */ /* 0x100fe20008000806 */
[----:B------:R-:W-:Y:S01]  /*1360*/  FMNMX R0, R54, R5, !PT ;  /* 0x0000000536007209 */ /* 0x000fe20007800000 */
[--C-:B------:R-:W-:Y:S01]  /*1370*/  FFMA R48, R48, UR6, -R6.reuse ;  /* 0x0000000630307c23 */ /* 0x100fe20008000806 */
[----:B------:R-:W-:Y:S01]  /*1380*/  FSETP.GEU.AND P4, PT, R33, -126, PT ;  /* 0xc2fc00002100780b */ /* 0x000fe20003f8e000 */
[----:B------:R-:W-:Y:S01]  /*1390*/  @!P6 FMUL R24, R24, 0.5 ;  /* 0x3f0000001818e820 */ /* 0x000fe20000400000 */
[----:B------:R-:W-:Y:S01]  /*13a0*/  FMNMX R0, R55, R0, !PT ;  /* 0x0000000037007209 */ /* 0x000fe20007800000 */
[----:B------:R-:W-:Y:S01]  /*13b0*/  @!P5 FMUL R28, R28, 0.5 ;  /* 0x3f0000001c1cd820 */ /* 0x000fe20000400000 */
[----:B------:R-:W-:Y:S01]  /*13c0*/  FSETP.GEU.AND P1, PT, R32, -126, PT ;  /* 0xc2fc00002000780b */ /* 0x000fe20003f2e000 */
[----:B------:R-:W-:Y:S01]  /*13d0*/  @!P2 FMUL R25, R25, 0.5 ;  /* 0x3f0000001919a820 */ /* 0x000fe20000400000 */
[--C-:B------:R-:W-:Y:S01]  /*13e0*/  FFMA R41, R41, UR6, -R6.reuse ;  /* 0x0000000629297c23 */ /* 0x100fe20008000806 */
[----:B------:R-:W2:Y:S01]  /*13f0*/  MUFU.EX2 R24, R24 ;  /* 0x0000001800187308 */ /* 0x000ea20000000800 */
[----:B------:R-:W3:Y:S01]  /*1400*/  SHFL.BFLY PT, R5, R0, 0x1, 0x1f ;  /* 0x0c201f0000057f89 */ /* 0x000ee200000e0000 */
[----:B------:R-:W-:Y:S01]  /*1410*/  @!P3 FMUL R29, R29, 0.5 ;  /* 0x3f0000001d1db820 */ /* 0x000fe20000400000 */
[--C-:B------:R-:W-:Y:S01]  /*1420*/  FFMA R45, R45, UR6, -R6.reuse ;  /* 0x000000062d2d7c23 */ /* 0x100fe20008000806 */
[--C-:B------:R-:W-:Y:S01]  /*1430*/  FFMA R49, R49, UR6, -R6.reuse ;  /* 0x0000000631317c23 */ /* 0x100fe20008000806 */
[--C-:B------:R-:W-:Y:S01]  /*1440*/  FFMA R44, R44, UR6, -R6.reuse ;  /* 0x000000062c2c7c23 */ /* 0x100fe20008000806 */
[----:B------:R-:W-:Y:S01]  /*1450*/  @!P4 FMUL R33, R33, 0.5 ;  /* 0x3f0000002121c820 */ /* 0x000fe20000400000 */
[--C-:B------:R-:W-:Y:S01]  /*1460*/  FFMA R52, R52, UR6, -R6.reuse ;  /* 0x0000000634347c23 */ /* 0x100fe20008000806 */
[----:B------:R-:W4:Y:S01]  /*1470*/  MUFU.EX2 R28, R28 ;  /* 0x0000001c001c7308 */ /* 0x000f220000000800 */
[----:B------:R-:W-:Y:S01]  /*1480*/  FFMA R53, R53, UR6, -R6 ;  /* 0x0000000635357c23 */ /* 0x000fe20008000806 */
[----:B------:R-:W-:-:S06]  /*1490*/  @!P1 FMUL R32, R32, 0.5 ;  /* 0x3f00000020209820 */ /* 0x000fcc0000400000 */
[----:B------:R-:W5:Y:S01]  /*14a0*/  MUFU.EX2 R25, R25 ;  /* 0x0000001900197308 */ /* 0x000f620000000800 */
[----:B--2---:R-:W-:Y:S01]  /*14b0*/  @!P6 FMUL R24, R24, R24 ;  /* 0x000000181818e220 */ /* 0x004fe20000400000 */
[----:B------:R-:W-:-:S06]  /*14c0*/  FSETP.GEU.AND P6, PT, R36, -126, PT ;  /* 0xc2fc00002400780b */ /* 0x000fcc0003fce000 */
[----:B------:R-:W2:Y:S01]  /*14d0*/  MUFU.EX2 R29, R29 ;  /* 0x0000001d001d7308 */ /* 0x000ea20000000800 */
[----:B----4-:R-:W-:Y:S01]  /*14e0*/  @!P5 FMUL R28, R28, R28 ;  /* 0x0000001c1c1cd220 */ /* 0x010fe20000400000 */
[----:B------:R-:W-:Y:S02]  /*14f0*/  FSETP.GEU.AND P5, PT, R40, -126, PT ;  /* 0xc2fc00002800780b */ /* 0x000fe40003fae000 */
[----:B---3--:R-:W-:-:S03]  /*1500*/  FMNMX R5, R0, R5, !PT ;  /* 0x0000000500057209 */ /* 0x008fc60007800000 */
[----:B------:R-:W-:Y:S01]  /*1510*/  @!P6 FMUL R36, R36, 0.5 ;  /* 0x3f0000002424e820 */ /* 0x000fe20000400000 */
[----:B------:R-:W3:Y:S01]  /*1520*/  MUFU.EX2 R33, R33 ;  /* 0x0000002100217308 */ /* 0x000ee20000000800 */
[----:B-----5:R-:W-:Y:S01]  /*1530*/  @!P2 FMUL R25, R25, R25 ;  /* 0x000000191919a220 */ /* 0x020fe20000400000 */
[----:B------:R-:W-:Y:S01]  /*1540*/  FSETP.GEU.AND P2, PT, R37, -126, PT ;  /* 0xc2fc00002500780b */ /* 0x000fe20003f4e000 */
[----:B------:R-:W4:Y:S04]  /*1550*/  SHFL.BFLY PT, R4, R5, 0x2, 0x1f ;  /* 0x0c401f0005047f89 */ /* 0x000f2800000e0000 */
[----:B------:R-:W-:Y:S01]  /*1560*/  @!P5 FMUL R40, R40, 0.5 ;  /* 0x3f0000002828d820 */ /* 0x000fe20000400000 */
[----:B------:R-:W5:Y:S01]  /*1570*/  MUFU.EX2 R36, R36 ;  /* 0x0000002400247308 */ /* 0x000f620000000800 */
[----:B--2---:R-:W-:Y:S01]  /*1580*/  @!P3 FMUL R29, R29, R29 ;  /* 0x0000001d1d1db220 */ /* 0x004fe20000400000 */
[----:B------:R-:W-:-:S05]  /*1590*/  FSETP.GEU.AND P3, PT, R41, -126, PT ;  /* 0xc2fc00002900780b */ /* 0x000fca0003f6e000 */
[----:B------:R-:W-:Y:S01]  /*15a0*/  @!P2 FMUL R37, R37, 0.5 ;  /* 0x3f0000002525a820 */ /* 0x000fe20000400000 */
[----:B------:R-:W2:Y:S01]  /*15b0*/  MUFU.EX2 R7, R40 ;  /* 0x0000002800077308 */ /* 0x000ea20000000800 */
[----:B---3--:R-:W-:Y:S01]  /*15c0*/  @!P4 FMUL R33, R33, R33 ;  /* 0x000000212121c220 */ /* 0x008fe20000400000 */
[----:B------:R-:W-:-:S05]  /*15d0*/  FSETP.GEU.AND P4, PT, R45, -126, PT ;  /* 0xc2fc00002d00780b */ /* 0x000fca0003f8e000 */
[----:B------:R-:W-:Y:S01]  /*15e0*/  @!P3 FMUL R41, R41, 0.5 ;  /* 0x3f0000002929b820 */ /* 0x000fe20000400000 */
[----:B------:R-:W3:Y:S01]  /*15f0*/  MUFU.EX2 R32, R32 ;  /* 0x0000002000207308 */ /* 0x000ee20000000800 */
[----:B-----5:R-:W-:Y:S01]  /*1600*/  @!P6 FMUL R36, R36, R36 ;  /* 0x000000242424e220 */ /* 0x020fe20000400000 */
[----:B------:R-:W-:Y:S02]  /*1610*/  FSETP.GEU.AND P6, PT, R48, -126, PT ;  /* 0xc2fc00003000780b */ /* 0x000fe40003fce000 */
[----:B----4-:R-:W-:-:S03]  /*1620*/  FMNMX R4, R5, R4, !PT ;  /* 0x0000000405047209 */ /* 0x010fc60007800000 */
[----:B------:R-:W-:Y:S01]  /*1630*/  @!P4 FMUL R45, R45, 0.5 ;  /* 0x3f0000002d2dc820 */ /* 0x000fe20000400000 */
[----:B------:R-:W4:Y:S01]  /*1640*/  MUFU.EX2 R37, R37 ;  /* 0x0000002500257308 */ /* 0x000f220000000800 */
[----:B--2---:R-:W-:Y:S01]  /*1650*/  @!P5 FMUL R7, R7, R7 ;  /* 0x000000070707d220 */ /* 0x004fe20000400000 */
[----:B------:R-:W-:-:S03]  /*1660*/  FSETP.GEU.AND P5, PT, R49, -126, PT ;  /* 0xc2fc00003100780b */ /* 0x000fc60003fae000 */
[----:B------:R-:W-:Y:S01]  /*1670*/  FADD R2, R24, R7 ;  /* 0x0000000718027221 */ /* 0x000fe20000000000 */
[----:B------:R-:W-:Y:S01]  /*1680*/  F2FP.F16.F32.PACK_AB R24, R25, R24 ;  /* 0x000000181918723e */ /* 0x000fe200000000ff */
[----:B------:R-:W-:Y:S01]  /*1690*/  @!P6 FMUL R48, R48, 0.5 ;  /* 0x3f0000003030e820 */ /* 0x000fe20000400000 */
[----:B------:R-:W2:Y:S01]  /*16a0*/  MUFU.EX2 R8, R41 ;  /* 0x0000002900087308 */ /* 0x000ea20000000800 */
[----:B---3--:R-:W-:Y:S01]  /*16b0*/  @!P1 FMUL R32, R32, R32 ;  /* 0x0000002020209220 */ /* 0x008fe20000400000 */
[----:B------:R-:W-:-:S05]  /*16c0*/  FSETP.GEU.AND P1, PT, R44, -126, PT ;  /* 0xc2fc00002c00780b */ /* 0x000fca0003f2e000 */
[----:B------:R-:W-:Y:S01]  /*16d0*/  @!P5 FMUL R49, R49, 0.5 ;  /* 0x3f0000003131d820 */ /* 0x000fe20000400000 */
[----:B------:R-:W3:Y:S01]  /*16e0*/  MUFU.EX2 R9, R48 ;  /* 0x0000003000097308 */ /* 0x000ee20000000800 */
[----:B----4-:R-:W-:Y:S01]  /*16f0*/  @!P2 FMUL R37, R37, R37 ;  /* 0x000000252525a220 */ /* 0x010fe20000400000 */
[----:B------:R-:W-:-:S04]  /*1700*/  FSETP.NEU.AND P2, PT, R4, -INF , PT ;  /* 0xff8000000400780b */ /* 0x000fc80003f4d000 */
[----:B------:R-:W-:Y:S01]  /*1710*/  FSEL R0, R4, RZ, P2 ;  /* 0x000000ff04007208 */ /* 0x000fe20001000000 */
[----:B------:R-:W-:Y:S01]  /*1720*/  @!P1 FMUL R44, R44, 0.5 ;  /* 0x3f0000002c2c9820 */ /* 0x000fe20000400000 */
[----:B------:R-:W4:Y:S01]  /*1730*/  MUFU.EX2 R10, R45 ;  /* 0x0000002d000a7308 */ /* 0x000f220000000800 */
[----:B--2---:R-:W-:Y:S01]  /*1740*/  @!P3 FMUL R8, R8, R8 ;  /* 0x000000080808b220 */ /* 0x004fe20000400000 */
[----:B------:R-:W-:Y:S01]  /*1750*/  FSETP.GEU.AND P2, PT, R52, -126, PT ;  /* 0xc2fc00003400780b */ /* 0x000fe20003f4e000 */
[----:B------:R-:W-:Y:S01]  /*1760*/  FMUL R0, R0, UR6 ;  /* 0x0000000600007c20 */ /* 0x000fe20008400000 */
[----:B------:R-:W-:-:S03]  /*1770*/  FSETP.GEU.AND P3, PT, R53, -126, PT ;  /* 0xc2fc00003500780b */ /* 0x000fc60003f6e000 */
[--C-:B------:R-:W-:Y:S01]  /*1780*/  FFMA R30, R30, UR6, -R0.reuse ;  /* 0x000000061e1e7c23 */ /* 0x100fe20008000800 */
[----:B------:R-:W2:Y:S01]  /*1790*/  MUFU.EX2 R6, R49 ;  /* 0x0000003100067308 */ /* 0x000ea20000000800 */
[--C-:B------:R-:W-:Y:S01]  /*17a0*/  FFMA R27, R27, UR6, -R0.reuse ;  /* 0x000000061b1b7c23 */ /* 0x100fe20008000800 */
[--C-:B------:R-:W-:Y:S01]  /*17b0*/  FFMA R31, R31, UR6, -R0.reuse ;  /* 0x000000061f1f7c23 */ /* 0x100fe20008000800 */
[--C-:B------:R-:W-:Y:S01]  /*17c0*/  FFMA R26, R26, UR6, -R0.reuse ;  /* 0x000000061a1a7c23 */ /* 0x100fe20008000800 */
[----:B---3--:R-:W-:Y:S01]  /*17d0*/  @!P6 FMUL R9, R9, R9 ;  /* 0x000000090909e220 */ /* 0x008fe20000400000 */
[----:B------:R-:W-:Y:S01]  /*17e0*/  FSETP.GEU.AND P6, PT, R30, -126, PT ;  /* 0xc2fc00001e00780b */ /* 0x000fe20003fce000 */
[--C-:B------:R-:W-:Y:S01]  /*17f0*/  FFMA R42, R42, UR6, -R0.reuse ;  /* 0x000000062a2a7c23 */ /* 0x100fe20008000800 */
[----:B------:R-:W-:Y:S01]  /*1800*/  @!P2 FMUL R52, R52, 0.5 ;  /* 0x3f0000003434a820 */ /* 0x000fe20000400000 */
[----:B------:R-:W3:Y:S01]  /*1810*/  MUFU.EX2 R5, R44 ;  /* 0x0000002c00057308 */ /* 0x000ee20000000800 */
[----:B----4-:R-:W-:Y:S01]  /*1820*/  @!P4 FMUL R10, R10, R10 ;  /* 0x0000000a0a0ac220 */ /* 0x010fe20000400000 */
[----:B------:R-:W-:Y:S01]  /*1830*/  FSETP.GEU.AND P4, PT, R27, -126, PT ;  /* 0xc2fc00001b00780b */ /* 0x000fe20003f8e000 */
[----:B------:R-:W-:Y:S01]  /*1840*/  @!P3 FMUL R53, R53, 0.5 ;  /* 0x3f0000003535b820 */ /* 0x000fe20000400000 */
[--C-:B------:R-:W-:Y:S01]  /*1850*/  FFMA R34, R34, UR6, -R0.reuse ;  /* 0x0000000622227c23 */ /* 0x100fe20008000800 */
[--C-:B------:R-:W-:Y:S01]  /*1860*/  FFMA R35, R35, UR6, -R0.reuse ;  /* 0x0000000623237c23 */ /* 0x100fe20008000800 */
[--C-:B------:R-:W-:Y:S01]  /*1870*/  FFMA R39, R39, UR6, -R0.reuse ;  /* 0x0000000627277c23 */ /* 0x100fe20008000800 */
[--C-:B------:R-:W-:Y:S01]  /*1880*/  FFMA R50, R50, UR6, -R0.reuse ;  /* 0x0000000632327c23 */ /* 0x100fe20008000800 */
[----:B------:R-:W4:Y:S01]  /*1890*/  MUFU.EX2 R11, R52 ;  /* 0x00000034000b7308 */ /* 0x000f220000000800 */
[----:B--2---:R-:W-:Y:S01]  /*18a0*/  @!P5 FMUL R6, R6, R6 ;  /* 0x000000060606d220 */ /* 0x004fe20000400000 */
[----:B------:R-:W-:Y:S01]  /*18b0*/  FSETP.GEU.AND P5, PT, R31, -126, PT ;  /* 0xc2fc00001f00780b */ /* 0x000fe20003fae000 */
[----:B------:R-:W-:Y:S01]  /*18c0*/  @!P6 FMUL R30, R30, 0.5 ;  /* 0x3f0000001e1ee820 */ /* 0x000fe20000400000 */
[--C-:B------:R-:W-:Y:S01]  /*18d0*/  FFMA R38, R38, UR6, -R0.reuse ;  /* 0x0000000626267c23 */ /* 0x100fe20008000800 */
[--C-:B------:R-:W-:Y:S01]  /*18e0*/  FFMA R43, R43, UR6, -R0.reuse ;  /* 0x000000062b2b7c23 */ /* 0x100fe20008000800 */
[--C-:B------:R-:W-:Y:S01]  /*18f0*/  FFMA R46, R46, UR6, -R0.reuse ;  /* 0x000000062e2e7c23 */ /* 0x100fe20008000800 */
[----:B------:R-:W-:Y:S01]  /*1900*/  @!P4 FMUL R27, R27, 0.5 ;  /* 0x3f0000001b1bc820 */ /* 0x000fe20000400000 */
[----:B------:R-:W2:Y:S01]  /*1910*/  MUFU.EX2 R15, R30 ;  /* 0x0000001e000f7308 */ /* 0x000ea20000000800 */
[----:B---3--:R-:W-:Y:S01]  /*1920*/  @!P1 FMUL R5, R5, R5 ;  /* 0x0000000505059220 */ /* 0x008fe20000400000 */
[----:B------:R-:W-:Y:S01]  /*1930*/  FSETP.GEU.AND P1, PT, R26, -126, PT ;  /* 0xc2fc00001a00780b */ /* 0x000fe20003f2e000 */
[--C-:B------:R-:W-:Y:S01]  /*1940*/  FFMA R51, R51, UR6, -R0.reuse ;  /* 0x0000000633337c23 */ /* 0x100fe20008000800 */
[--C-:B------:R-:W-:Y:S01]  /*1950*/  FFMA R54, R54, UR6, -R0.reuse ;  /* 0x0000000636367c23 */ /* 0x100fe20008000800 */
[--C-:B------:R-:W-:Y:S01]  /*1960*/  FFMA R47, R47, UR6, -R0.reuse ;  /* 0x000000062f2f7c23 */ /* 0x100fe20008000800 */
[----:B------:R-:W-:Y:S01]  /*1970*/  FFMA R0, R55, UR6, -R0 ;  /* 0x0000000637007c23 */ /* 0x000fe20008000800 */
[----:B------:R-:W-:Y:S01]  /*1980*/  @!P5 FMUL R31, R31, 0.5 ;  /* 0x3f0000001f1fd820 */ /* 0x000fe20000400000 */
[----:B------:R-:W3:Y:S01]  /*1990*/  MUFU.EX2 R12, R53 ;  /* 0x00000035000c7308 */ /* 0x000ee20000000800 */
[----:B----4-:R-:W-:Y:S01]  /*19a0*/  @!P2 FMUL R11, R11, R11 ;  /* 0x0000000b0b0ba220 */ /* 0x010fe20000400000 */
[----:B------:R-:W-:Y:S01]  /*19b0*/  FSETP.GEU.AND P2, PT, R34, -126, PT ;  /* 0xc2fc00002200780b */ /* 0x000fe20003f4e000 */
[----:B------:R-:W-:Y:S01]  /*19c0*/  FADD R19, R32, R9 ;  /* 0x0000000920137221 */ /* 0x000fe20000000000 */
[----:B------:R-:W-:Y:S01]  /*19d0*/  FADD R21, R28, R5 ;  /* 0x000000051c157221 */ /* 0x000fe20000000000 */
[----:B------:R-:W-:Y:S01]  /*19e0*/  FADD R23, R33, R6 ;  /* 0x0000000621177221 */ /* 0x000fe20000000000 */
[----:B------:R-:W-:Y:S01]  /*19f0*/  FADD R22, R29, R10 ;  /* 0x0000000a1d167221 */ /* 0x000fe20000000000 */
[----:B------:R-:W-:Y:S01]  /*1a00*/  @!P1 FMUL R26, R26, 0.5 ;  /* 0x3f0000001a1a9820 */ /* 0x000fe20000400000 */
[----:B------:R4:W5:Y:S01]  /*1a10*/  MUFU.EX2 R14, R27 ;  /* 0x0000001b000e7308 */ /* 0x0009620000000800 */
[----:B--2---:R-:W-:Y:S01]  /*1a20*/  @!P6 FMUL R15, R15, R15 ;  /* 0x0000000f0f0fe220 */ /* 0x004fe20000400000 */
[----:B------:R-:W-:Y:S01]  /*1a30*/  FSETP.GEU.AND P6, PT, R42, -126, PT ;  /* 0xc2fc00002a00780b */ /* 0x000fe20003fce000 */
[----:B------:R-:W-:Y:S01]  /*1a40*/  FADD R30, R2, R19 ;  /* 0x00000013021e7221 */ /* 0x000fe20000000000 */
[----:B------:R-:W-:Y:S01]  /*1a50*/  FADD R2, R25, R8 ;  /* 0x0000000819027221 */ /* 0x000fe20000000000 */
[----:B------:R-:W-:-:S02]  /*1a60*/  ULOP3.LUT UR6, UR21, 0x8, URZ, 0xc, !UPT ;  /* 0x0000000815067892 */ /* 0x000fc4000f8e0c3f */
[----:B------:R-:W-:Y:S01]  /*1a70*/  @!P2 FMUL R34, R34, 0.5 ;  /* 0x3f0000002222a820 */ /* 0x000fe20000400000 */
[----:B------:R-:W2:Y:S01]  /*1a80*/  MUFU.EX2 R16, R31 ;  /* 0x0000001f00107308 */ /* 0x000ea20000000800 */
[----:B---3--:R-:W-:Y:S01]  /*1a90*/  @!P3 FMUL R12, R12, R12 ;  /* 0x0000000c0c0cb220 */ /* 0x008fe20000400000 */
[----:B------:R-:W-:Y:S01]  /*1aa0*/  FSETP.GEU.AND P3, PT, R35, -126, PT ;  /* 0xc2fc00002300780b */ /* 0x000fe20003f6e000 */
[----:B------:R-:W-:Y:S02]  /*1ab0*/  FADD R2, R2, R23 ;  /* 0x0000001702027221 */ /* 0x000fe40000000000 */
[----:B----4-:R-:W-:Y:S02]  /*1ac0*/  FADD R27, R37, R12 ;  /* 0x0000000c251b7221 */ /* 0x010fe40000000000 */
[----:B------:R-:W-:Y:S01]  /*1ad0*/  @!P6 FMUL R42, R42, 0.5 ;  /* 0x3f0000002a2ae820 */ /* 0x000fe20000400000 */
[----:B------:R3:W4:Y:S01]  /*1ae0*/  MUFU.EX2 R13, R26 ;  /* 0x0000001a000d7308 */ /* 0x0007220000000800 */
[----:B-----5:R-:W-:Y:S01]  /*1af0*/  @!P4 FMUL R14, R14, R14 ;  /* 0x0000000e0e0ec220 */ /* 0x020fe20000400000 */
[----:B------:R-:W-:Y:S01]  /*1b00*/  FSETP.GEU.AND P4, PT, R39, -126, PT ;  /* 0xc2fc00002700780b */ /* 0x000fe20003f8e000 */
[----:B------:R-:W-:-:S04]  /*1b10*/  FADD R27, R22, R27 ;  /* 0x0000001b161b7221 */ /* 0x000fc80000000000 */
[----:B------:R-:W-:Y:S01]  /*1b20*/  @!P3 FMUL R35, R35, 0.5 ;  /* 0x3f0000002323b820 */ /* 0x000fe20000400000 */
[----:B------:R-:W5:Y:S01]  /*1b30*/  MUFU.EX2 R17, R34 ;  /* 0x0000002200117308 */ /* 0x000f620000000800 */
[----:B--2---:R-:W-:Y:S01]  /*1b40*/  @!P5 FMUL R16, R16, R16 ;  /* 0x000000101010d220 */ /* 0x004fe20000400000 */
[----:B------:R-:W-:Y:S01]  /*1b50*/  FSETP.GEU.AND P5, PT, R50, -126, PT ;  /* 0xc2fc00003200780b */ /* 0x000fe20003fae000 */
[----:B---3--:R-:W-:Y:S01]  /*1b60*/  FADD R26, R36, R11 ;  /* 0x0000000b241a7221 */ /* 0x008fe20000000000 */
[----:B------:R-:W-:Y:S02]  /*1b70*/  FADD R2, R2, R27 ;  /* 0x0000001b02027221 */ /* 0x000fe40000000000 */
[----:B------:R-:W-:Y:S01]  /*1b80*/  F2FP.F16.F32.PACK_AB R27, R16, R15 ;  /* 0x0000000f101b723e */ /* 0x000fe200000000ff */
[----:B------:R-:W-:Y:S01]  /*1b90*/  @!P4 FMUL R39, R39, 0.5 ;  /* 0x3f0000002727c820 */ /* 0x000fe20000400000 */
[----:B------:R-:W2:Y:S01]  /*1ba0*/  MUFU.EX2 R18, R35 ;  /* 0x0000002300127308 */ /* 0x000ea20000000800 */
[----:B----4-:R-:W-:Y:S01]  /*1bb0*/  @!P1 FMUL R13, R13, R13 ;  /* 0x0000000d0d0d9220 */ /* 0x010fe20000400000 */
[----:B------:R-:W-:Y:S01]  /*1bc0*/  FSETP.GEU.AND P1, PT, R38, -126, PT ;  /* 0xc2fc00002600780b */ /* 0x000fe20003f2e000 */
[----:B------:R-:W-:-:S03]  /*1bd0*/  FADD R21, R21, R26 ;  /* 0x0000001a15157221 */ /* 0x000fc60000000000 */
[----:B------:R-:W-:Y:S01]  /*1be0*/  F2FP.F16.F32.PACK_AB R25, R14, R13 ;  /* 0x0000000d0e19723e */ /* 0x000fe200000000ff */
[----:B------:R-:W-:Y:S01]  /*1bf0*/  @!P5 FMUL R50, R50, 0.5 ;  /* 0x3f0000003232d820 */ /* 0x000fe20000400000 */
[----:B------:R-:W3:Y:S01]  /*1c00*/  MUFU.EX2 R20, R39 ;  /* 0x0000002700147308 */ /* 0x000ee20000000800 */
[----:B-----5:R-:W-:Y:S01]  /*1c10*/  @!P2 FMUL R17, R17, R17 ;  /* 0x000000111111a220 */ /* 0x020fe20000400000 */
[----:B------:R-:W-:Y:S01]  /*1c20*/  FSETP.GEU.AND P2, PT, R43, -126, PT ;  /* 0xc2fc00002b00780b */ /* 0x000fe20003f4e000 */
[----:B------:R-:W-:Y:S01]  /*1c30*/  FADD R21, R30, R21 ;  /* 0x000000151e157221 */ /* 0x000fe20000000000 */
[----:B------:R-:W-:Y:S02]  /*1c40*/  F2FP.F16.F32.PACK_AB R30, R37, R36 ;  /* 0x00000024251e723e */ /* 0x000fe400000000ff */
[----:B------:R-:W-:Y:S01]  /*1c50*/  F2FP.F16.F32.PACK_AB R36, R6, R9 ;  /* 0x000000090624723e */ /* 0x000fe200000000ff */
[----:B------:R-:W-:Y:S01]  /*1c60*/  @!P1 FMUL R38, R38, 0.5 ;  /* 0x3f00000026269820 */ /* 0x000fe20000400000 */
[----:B------:R-:W4:Y:S01]  /*1c70*/  MUFU.EX2 R42, R42 ;  /* 0x0000002a002a7308 */ /* 0x000f220000000800 */
[----:B--2---:R-:W-:Y:S01]  /*1c80*/  @!P3 FMUL R18, R18, R18 ;  /* 0x000000121212b220 */ /* 0x004fe20000400000 */
[----:B------:R-:W-:-:S05]  /*1c90*/  FSETP.GEU.AND P3, PT, R46, -126, PT ;  /* 0xc2fc00002e00780b */ /* 0x000fca0003f6e000 */
[----:B------:R-:W-:Y:S01]  /*1ca0*/  @!P2 FMUL R43, R43, 0.5 ;  /* 0x3f0000002b2ba820 */ /* 0x000fe20000400000 */
[----:B------:R2:W5:Y:S01]  /*1cb0*/  MUFU.EX2 R31, R38 ;  /* 0x00000026001f7308 */ /* 0x0005620000000800 */
[----:B---3--:R-:W-:Y:S01]  /*1cc0*/  @!P4 FMUL R20, R20, R20 ;  /* 0x000000141414c220 */ /* 0x008fe20000400000 */
[----:B------:R-:W-:-:S05]  /*1cd0*/  FSETP.GEU.AND P4, PT, R51, -126, PT ;  /* 0xc2fc00003300780b */ /* 0x000fca0003f8e000 */
[----:B------:R-:W-:Y:S01]  /*1ce0*/  @!P3 FMUL R46, R46, 0.5 ;  /* 0x3f0000002e2eb820 */ /* 0x000fe20000400000 */
[----:B------:R-:W3:Y:S01]  /*1cf0*/  MUFU.EX2 R50, R50 ;  /* 0x0000003200327308 */ /* 0x000ee20000000800 */
[----:B----4-:R-:W-:Y:S01]  /*1d00*/  @!P6 FMUL R42, R42, R42 ;  /* 0x0000002a2a2ae220 */ /* 0x010fe20000400000 */
[----:B------:R-:W-:Y:S02]  /*1d10*/  FSETP.GEU.AND P6, PT, R54, -126, PT ;  /* 0xc2fc00003600780b */ /* 0x000fe40003fce000 */
[----:B--2---:R-:W-:Y:S01]  /*1d20*/  F2FP.F16.F32.PACK_AB R38, R12, R11 ;  /* 0x0000000b0c26723e */ /* 0x004fe200000000ff */
[----:B------:R-:W-:Y:S02]  /*1d30*/  FADD R34, R13, R42 ;  /* 0x0000002a0d227221 */ /* 0x000fe40000000000 */
[----:B------:R-:W-:Y:S01]  /*1d40*/  @!P4 FMUL R51, R51, 0.5 ;  /* 0x3f0000003333c820 */ /* 0x000fe20000400000 */
[----:B------:R-:W2:Y:S01]  /*1d50*/  MUFU.EX2 R43, R43 ;  /* 0x0000002b002b7308 */ /* 0x000ea20000000800 */
[----:B-----5:R-:W-:Y:S01]  /*1d60*/  @!P1 FMUL R31, R31, R31 ;  /* 0x0000001f1f1f9220 */ /* 0x020fe20000400000 */
[----:B------:R-:W-:-:S05]  /*1d70*/  FSETP.GEU.AND P1, PT, R47, -126, PT ;  /* 0xc2fc00002f00780b */ /* 0x000fca0003f2e000 */
[----:B------:R-:W-:Y:S01]  /*1d80*/  @!P6 FMUL R54, R54, 0.5 ;  /* 0x3f0000003636e820 */ /* 0x000fe20000400000 */
[----:B------:R-:W4:Y:S01]  /*1d90*/  MUFU.EX2 R46, R46 ;  /* 0x0000002e002e7308 */ /* 0x000f220000000800 */
[----:B---3--:R-:W-:Y:S01]  /*1da0*/  @!P5 FMUL R50, R50, R50 ;  /* 0x000000323232d220 */ /* 0x008fe20000400000 */
[----:B------:R-:W-:-:S03]  /*1db0*/  FSETP.GEU.AND P5, PT, R0, -126, PT ;  /* 0xc2fc00000000780b */ /* 0x000fc60003fae000 */
[----:B------:R-:W-:Y:S02]  /*1dc0*/  FADD R39, R17, R50 ;  /* 0x0000003211277221 */ /* 0x000fe40000000000 */
[----:B------:R-:W-:Y:S01]  /*1dd0*/  @!P1 FMUL R47, R47, 0.5 ;  /* 0x3f0000002f2f9820 */ /* 0x000fe20000400000 */
[----:B------:R-:W3:Y:S01]  /*1de0*/  MUFU.EX2 R51, R51 ;  /* 0x0000003300337308 */ /* 0x000ee20000000800 */
[----:B--2---:R-:W-:Y:S01]  /*1df0*/  @!P2 FMUL R43, R43, R43 ;  /* 0x0000002b2b2ba220 */ /* 0x004fe20000400000 */
[----:B------:R-:W-:-:S05]  /*1e00*/  FADD R34, R34, R39 ;  /* 0x0000002722227221 */ /* 0x000fca0000000000 */
[----:B------:R-:W-:Y:S01]  /*1e10*/  @!P5 FMUL R0, R0, 0.5 ;  /* 0x3f0000000000d820 */ /* 0x000fe20000400000 */
[----:B------:R-:W2:Y:S01]  /*1e20*/  MUFU.EX2 R35, R47 ;  /* 0x0000002f00237308 */ /* 0x000ea20000000800 */
[----:B----4-:R-:W-:-:S04]  /*1e30*/  @!P3 FMUL R46, R46, R46 ;  /* 0x0000002e2e2eb220 */ /* 0x010fc80000400000 */
[----:B------:R-:W-:-:S03]  /*1e40*/  FADD R22, R15, R46 ;  /* 0x0000002e0f167221 */ /* 0x000fc60000000000 */
[----:B------:R-:W4:Y:S01]  /*1e50*/  MUFU.EX2 R54, R54 ;  /* 0x0000003600367308 */ /* 0x000f220000000800 */
[----:B---3--:R-:W-:-:S04]  /*1e60*/  @!P4 FMUL R51, R51, R51 ;  /* 0x000000333333c220 */ /* 0x008fc80000400000 */
[----:B------:R-:W-:Y:S01]  /*1e70*/  FADD R39, R18, R51 ;  /* 0x0000003312277221 */ /* 0x000fe20000000000 */
[----:B------:R-:W-:Y:S02]  /*1e80*/  F2FP.F16.F32.PACK_AB R37, R51, R50 ;  /* 0x000000323325723e */ /* 0x000fe400000000ff */
[----:B------:R3:W5:Y:S01]  /*1e90*/  MUFU.EX2 R19, R0 ;  /* 0x0000000000137308 */ /* 0x0007620000000800 */
[----:B--2---:R-:W-:-:S04]  /*1ea0*/  @!P1 FMUL R35, R35, R35 ;  /* 0x0000002323239220 */ /* 0x004fc80000400000 */
[----:B------:R-:W-:Y:S01]  /*1eb0*/  FADD R23, R16, R35 ;  /* 0x0000002310177221 */ /* 0x000fe20000000000 */
[----:B------:R-:W-:Y:S01]  /*1ec0*/  F2FP.F16.F32.PACK_AB R35, R35, R46 ;  /* 0x0000002e2323723e */ /* 0x000fe200000000ff */
[----:B----4-:R-:W-:Y:S01]  /*1ed0*/  @!P6 FMUL R54, R54, R54 ;  /* 0x000000363636e220 */ /* 0x010fe20000400000 */
[----:B---3--:R-:W-:-:S03]  /*1ee0*/  FADD R0, R14, R43 ;  /* 0x0000002b0e007221 */ /* 0x008fc60000000000 */
[----:B------:R-:W-:Y:S01]  /*1ef0*/  FADD R41, R31, R54 ;  /* 0x000000361f297221 */ /* 0x000fe20000000000 */
[----:B------:R-:W-:Y:S01]  /*1f00*/  FADD R0, R0, R39 ;  /* 0x0000002700007221 */ /* 0x000fe20000000000 */
[----:B------:R-:W-:Y:S01]  /*1f10*/  F2FP.F16.F32.PACK_AB R31, R20, R31 ;  /* 0x0000001f141f723e */ /* 0x000fe200000000ff */
[----:B-----5:R-:W-:Y:S01]  /*1f20*/  @!P5 FMUL R19, R19, R19 ;  /* 0x000000131313d220 */ /* 0x020fe20000400000 */
[----:B------:R-:W-:Y:S01]  /*1f30*/  FADD R41, R22, R41 ;  /* 0x0000002916297221 */ /* 0x000fe20000000000 */
[----:B------:R-:W-:Y:S02]  /*1f40*/  MOV R22, UR6 ;  /* 0x0000000600167c02 */ /* 0x000fe40008000f00 */
[----:B------:R-:W-:Y:S01]  /*1f50*/  FADD R26, R20, R19 ;  /* 0x00000013141a7221 */ /* 0x000fe20000000000 */
[----:B------:R-:W-:Y:S01]  /*1f60*/  FADD R34, R34, R41 ;  /* 0x0000002922227221 */ /* 0x000fe20000000000 */
[----:B------:R2:W-:Y:S02]  /*1f70*/  SYNCS.ARRIVE.TRANS64.A1T0 RZ, [R22+UR23], RZ ;  /* 0x000000ff16ff79a7 */ /* 0x0005e40008100017 */
[----:B------:R-:W-:Y:S01]  /*1f80*/  FADD R23, R23, R26 ;  /* 0x0000001a17177221 */ /* 0x000fe20000000000 */
[----:B------:R-:W-:-:S02]  /*1f90*/  F2FP.F16.F32.PACK_AB R26, R29, R28 ;  /* 0x0000001c1d1a723e */ /* 0x000fc400000000ff */
[----:B------:R-:W-:Y:S01]  /*1fa0*/  F2FP.F16.F32.PACK_AB R28, R33, R32 ;  /* 0x00000020211c723e */ /* 0x000fe200000000ff */
[----:B------:R-:W-:Y:S01]  /*1fb0*/  FADD R23, R0, R23 ;  /* 0x0000001700177221 */ /* 0x000fe20000000000 */
[----:B------:R-:W-:Y:S01]  /*1fc0*/  FADD R0, R21, R2 ;  /* 0x0000000215007221 */ /* 0x000fe20000000000 */
[----:B------:R-:W-:Y:S02]  /*1fd0*/  F2FP.F16.F32.PACK_AB R32, R8, R7 ;  /* 0x000000070820723e */ /* 0x000fe400000000ff */
[----:B------:R-:W-:Y:S01]  /*1fe0*/  FADD R2, R34, R23 ;  /* 0x0000001722027221 */ /* 0x000fe20000000000 */
[----:B------:R-:W-:Y:S02]  /*1ff0*/  F2FP.F16.F32.PACK_AB R34, R10, R5 ;  /* 0x000000050a22723e */ /* 0x000fe400000000ff */
[----:B------:R-:W-:Y:S02]  /*2000*/  F2FP.F16.F32.PACK_AB R29, R18, R17 ;  /* 0x00000011121d723e */ /* 0x000fe400000000ff */
[----:B------:R-:W-:Y:S01]  /*2010*/  F2FP.F16.F32.PACK_AB R33, R43, R42 ;  /* 0x0000002a2b21723e */ /* 0x000fe200000000ff */
[----:B--2---:R-:W-:Y:S06]  /*2020*/  @!P0 BRA `(.L_x_19) ;  /* 0x0000000000048947 */ /* 0x004fec0003800000 */
[----:B-1----:R-:W-:Y:S01]  /*2030*/  BPT.TRAP 0x1 ;  /* 0x000000040000795c */ /* 0x002fe20000300000 */
.L_x_19:
[----:B------:R-:W2:Y:S02]  /*2040*/  SYNCS.PHASECHK.TRANS64.TRYWAIT P1, [UR37+0xe008], R56 ;  /* 0x00e00838ff0075a7 */ /* 0x000ea40008020165 */
[----:B--2---:R-:W-:Y:S05]  /*2050*/  @!P1 BRA `(.L_x_20) ;  /* 0x0000004000209947 */ /* 0x004fea0003800000 */
.L_x_92:
[----:B------:R-:W-:Y:S01]  /*2060*/  UIADD3 UR6, UR20, 0x200, URZ ;  /* 0x0000020014067890 */ /* 0x000fe2000fffe03f */
[----:B--2---:R-:W-:Y:S01]  /*2070*/  WARPGROUP.ARRIVE ;  /* 0x00000000000079c5 */ /* 0x004fe20000000000 */
[----:B------:R-:W-:Y:S01]  /*2080*/  UMOV UR7, 0x40000040 ;  /* 0x4000004000077882 */ /* 0x000fe20000000000 */
[----:B------:R-:W-:-:S06]  /*2090*/  F2FP.F16.F32.PACK_AB R39, R19, R54 ;  /* 0x000000361327723e */ /* 0x000fcc00000000ff */
[----:B------:R-:W-:Y:S01]  /*20a0*/  HGMMA.64x64x16.F32 R56, R24, gdesc[UR4].tnspB, RZ, !UPT, gsb0 ;  /* 0x40e0000418387df0 */ /* 0x000fe2000c0008ff */
[----:B------:R-:W-:Y:S01]  /*20b0*/  UIADD3 UR6, UR20, 0x280, URZ ;  /* 0x0000028014067890 */ /* 0x000fe2000fffe03f */
[----:B------:R-:W-:Y:S01]  /*20c0*/  UMOV UR7, 0x40000040 ;  /* 0x4000004000077882 */ /* 0x000fe20000000000 */
[----:B------:R-:W-:Y:S02]  /*20d0*/  WARPGROUP.DEPBAR.LE gsb0, 0x0 ;  /* 0x00008000000079c5 */ /* 0x000fe40000010000 */
[----:B------:R-:W-:-:S06]  /*20e0*/  WARPGROUP.ARRIVE ;  /* 0x00000000000079c5 */ /* 0x000fcc0000000000 */
[----:B------:R-:W-:Y:S01]  /*20f0*/  HGMMA.64x64x16.F32 R56, R28, gdesc[UR4].tnspB, R56, gsb0 ;  /* 0x40e000041c387df0 */ /* 0x000fe20008000838 */
        /* <DEDUP_REMOVED lines=9> */
[----:B------:R-:W-:Y:S03]  /*2190*/  HGMMA.64x64x16.F32 R56, R36, gdesc[UR4].tnspB, R56, gsb0 ;  /* 0x40e0000424387df0 */ /* 0x000fe60008000838 */
[----:B------:R-:W-:Y:S02]  /*21a0*/  WARPGROUP.DEPBAR.LE gsb0, 0x0 ;  /* 0x00008000000079c5 */ /* 0x000fe40000010000 */
[----:B------:R-:W-:Y:S05]  /*21b0*/  @!P0 BRA `(.L_x_21) ;  /* 0x0000000000048947 */ /* 0x000fea0003800000 */
[----:B-1----:R-:W-:Y:S01]  /*21c0*/  BPT.TRAP 0x1 ;  /* 0x000000040000795c */ /* 0x002fe20000300000 */
.L_x_21:
[----:B------:R-:W-:Y:S02]  /*21d0*/  UISETP.EQ.AND UP0, UPT, UR36, URZ, !UP0 ;  /* 0x0000003f2400728c */ /* 0x000fe4000c702270 */
[----:B------:R-:W-:Y:S02]  /*21e0*/  UIADD3 UR6, UR37, 0xe028, URZ ;  /* 0x0000e02825067890 */ /* 0x000fe4000fffe03f */
[----:B------:R-:W-:Y:S02]  /*21f0*/  USEL UR7, URZ, 0x1, !UP0 ;  /* 0x000000013f077887 */ /* 0x000fe4000c000000 */
[----:B------:R-:W-:Y:S02]  /*2200*/  UPRMT UR6, URZ, 0x654, UR6 ;  /* 0x000006543f067896 */ /* 0x000fe40008000006 */
[----:B------:R-:W-:-:S04]  /*2210*/  USEL UR7, UR7, 0x2, UP1 ;  /* 0x0000000207077887 */ /* 0x000fc80008800000 */
[----:B------:R-:W-:-:S03]  /*2220*/  UISETP.GT.U32.AND UP0, UPT, UR7, 0x1, UPT ;  /* 0x000000010700788c */ /* 0x000fc6000bf04070 */
[----:B------:R-:W-:Y:S03]  /*2230*/  SYNCS.ARRIVE.TRANS64.RED.A1T0 RZ, [UR6], RZ ;  /* 0x000000ffffff79a7 */ /* 0x000fe60008100406 */
[----:B------:R-:W-:-:S13]  /*2240*/  PLOP3.LUT P1, PT, PT, PT, UP0, 0x80, 0x0 ;  /* 0x000000000000781c */ /* 0x000fda0003f2f008 */
[----:B------:R-:W-:Y:S05]  /*2250*/  @P1 BRA `(.L_x_22) ;  /* 0x0000000000041947 */ /* 0x000fea0003800000 */
[----:B-1----:R-:W-:Y:S01]  /*2260*/  BPT.TRAP 0x1 ;  /* 0x000000040000795c */ /* 0x002fe20000300000 */
.L_x_22:
[----:B------:R-:W2:Y:S02]  /*2270*/  LDC R5, c[0x0][0x28c] ;  /* 0x0000a300ff057b82 */ /* 0x000ea40000000800 */
[----:B--2---:R-:W-:-:S13]  /*2280*/  ISETP.GE.AND P2, PT, R5, 0x41, PT ;  /* 0x000000410500780c */ /* 0x004fda0003f46270 */
[----:B------:R-:W-:Y:S05]  /*2290*/  @!P2 BRA `(.L_x_23) ;  /* 0x000000180048a947 */ /* 0x000fea0003800000 */
[----:B------:R-:W-:Y:S01]  /*22a0*/  VIADD R5, R5, 0x3f ;  /* 0x0000003f05057836 */ /* 0x000fe20000000000 */
[----:B------:R-:W-:Y:S01]  /*22b0*/  MOV R7, R3 ;  /* 0x0000000300077202 */ /* 0x000fe20000000f00 */
[----:B------:R-:W-:Y:S01]  /*22c0*/  IMAD.MOV.U32 R9, RZ, RZ, R4 ;  /* 0x000000ffff097224 */ /* 0x000fe200078e0004 */
[----:B------:R-:W-:Y:S01]  /*22d0*/  UMOV UR21, 0x2 ;  /* 0x0000000200157882 */ /* 0x000fe20000000000 */
[----:B------:R-:W-:Y:S01]  /*22e0*/  UMOV UR23, 0x1 ;  /* 0x0000000100177882 */ /* 0x000fe20000000000 */
[----:B------:R-:W-:Y:S01]  /*22f0*/  SHF.R.S32.HI R6, RZ, 0x1f, R5 ;  /* 0x0000001fff067819 */ /* 0x000fe20000011405 */
[----:B------:R-:W-:-:S03]  /*2300*/  ULDC UR24, c[0x0][0x604] ;  /* 0x0001810000187ab9 */ /* 0x000fc60000000800 */
[----:B------:R-:W-:Y:S02]  /*2310*/  LEA.HI R6, R6, R5, RZ, 0x6 ;  /* 0x0000000506067211 */ /* 0x000fe400078f30ff */
[----:B------:R-:W-:Y:S02]  /*2320*/  MOV R5, RZ ;  /* 0x000000ff00057202 */ /* 0x000fe40000000f00 */
[----:B------:R-:W-:-:S07]  /*2330*/  SHF.R.S32.HI R6, RZ, 0x6, R6 ;  /* 0x00000006ff067819 */ /* 0x000fce0000011406 */
.L_x_34:
[----:B------:R-:W-:-:S13]  /*2340*/  PLOP3.LUT P3, PT, PT, PT, UP1, 0x80, 0x0 ;  /* 0x000000000000781c */ /* 0x000fda0003f6f018 */
[----:B------:R-:W-:Y:S05]  /*2350*/  @!P3 BRA `(.L_x_24) ;  /* 0x000000000004b947 */ /* 0x000fea0003800000 */
[----:B-1----:R-:W-:Y:S01]  /*2360*/  BPT.TRAP 0x1 ;  /* 0x000000040000795c */ /* 0x002fe20000300000 */
.L_x_24:
[----:B------:R-:W-:Y:S01]  /*2370*/  ULEA UR6, UR21, UR37, 0x3 ;  /* 0x0000002515067291 */ /* 0x000fe2000f8e183f */
[----:B------:R-:W-:-:S08]  /*2380*/  SHF.L.U32 R3, R5, 0x1f, RZ ;  /* 0x0000001f05037819 */ /* 0x000fd000000006ff */
[----:B------:R-:W2:Y:S02]  /*2390*/  SYNCS.PHASECHK.TRANS64.TRYWAIT P2, [UR6+0xe000], R3 ;  /* 0x00e00003ff0075a7 */ /* 0x000ea40008040146 */
[----:B--2---:R-:W-:Y:S05]  /*23a0*/  @!P2 BRA `(.L_x_25) ;  /* 0x0000003c0064a947 */ /* 0x004fea0003800000 */
.L_x_93:
[----:B------:R-:W-:Y:S01]  /*23b0*/  ULEA UR6, UR21, UR22, 0x9 ;  /* 0x0000001615067291 */ /* 0x000fe2000f8e483f */
[----:B------:R-:W-:Y:S01]  /*23c0*/  WARPGROUP.ARRIVE ;  /* 0x00000000000079c5 */ /* 0x000fe20000000000 */
[----:B------:R-:W-:Y:S01]  /*23d0*/  UMOV UR7, 0x40000040 ;  /* 0x4000004000077882 */ /* 0x000fe20000000000 */
[----:B------:R-:W-:Y:S01]  /*23e0*/  UMOV UR11, 0x40000040 ;  /* 0x40000040000b7882 */ /* 0x000fe20000000000 */
[----:B------:R-:W-:Y:S02]  /*23f0*/  UIADD3 UR10, UR6, 0x2, URZ ;  /* 0x00000002060a7890 */ /* 0x000fe4000fffe03f */
[----:B------:R-:W-:Y:S01]  /*2400*/  UIADD3 UR14, UR6, 0x4, URZ ;  /* 0x00000004060e7890 */ /* 0x000fe2000fffe03f */
[----:B------:R-:W-:Y:S02]  /*2410*/  UMOV UR15, 0x40000040 ;  /* 0x40000040000f7882 */ /* 0x000fe40000000000 */
[----:B------:R-:W-:Y:S01]  /*2420*/  HGMMA.64x64x16.F32 R24, gdesc[UR4], RZ, !UPT, gsb0 ;  /* 0x00e00000041879f0 */ /* 0x000fe2000c0008ff */
[----:B------:R-:W-:Y:S01]  /*2430*/  UIADD3 UR18, UR6, 0x6, URZ ;  /* 0x0000000606127890 */ /* 0x000fe2000fffe03f */
[----:B------:R-:W-:Y:S01]  /*2440*/  UMOV UR19, 0x40000040 ;  /* 0x4000004000137882 */ /* 0x000fe20000000000 */
[----:B------:R-:W-:-:S04]  /*2450*/  UIADD3 UR21, UR21, 0x1, URZ ;  /* 0x0000000115157890 */ /* 0x000fc8000fffe03f */
[----:B------:R-:W-:-:S04]  /*2460*/  UISETP.NE.AND UP0, UPT, UR21, 0x5, UPT ;  /* 0x000000051500788c */ /* 0x000fc8000bf05270 */
[----:B------:R-:W-:Y:S02]  /*2470*/  USEL UR6, URZ, 0x1, UP0 ;  /* 0x000000013f067887 */ /* 0x000fe40008000000 */
[----:B------:R-:W-:-:S04]  /*2480*/  USEL UR21, UR21, URZ, UP0 ;  /* 0x0000003f15157287 */ /* 0x000fc80008000000 */
[----:B------:R-:W-:Y:S01]  /*2490*/  LOP3.LUT R88, R5, UR6, RZ, 0x3c, !PT ;  /* 0x0000000605587c12 */ /* 0x000fe2000f8e3cff */
        /* <DEDUP_REMOVED lines=10> */
[----:B------:R-:W-:Y:S05]  /*2540*/  @!P3 BRA `(.L_x_26) ;  /* 0x000000000004b947 */ /* 0x000fea0003800000 */
[----:B-1----:R-:W-:Y:S01]  /*2550*/  BPT.TRAP 0x1 ;  /* 0x000000040000795c */ /* 0x002fe20000300000 */
.L_x_26:
[----:B--2---:R-:W-:Y:S01]  /*2560*/  FMNMX R4, R24, R7, !PT ;  /* 0x0000000718047209 */ /* 0x004fe20007800000 */
[----:B------:R-:W-:Y:S01]  /*2570*/  ULEA UR6, UR21, UR37, 0x3 ;  /* 0x0000002515067291 */ /* 0x000fe2000f8e183f */
[----:B------:R-:W-:Y:S02]  /*2580*/  FMNMX R10, R26, R9, !PT ;  /* 0x000000091a0a7209 */ /* 0x000fe40007800000 */
        /* <DEDUP_REMOVED lines=27> */
[C---:B------:R-:W-:Y:S01]  /*2740*/  FMUL R5, R8.reuse, UR24 ;  /* 0x0000001808057c20 */ /* 0x040fe20008400000 */
[----:B------:R-:W-:Y:S01]  /*2750*/  FMNMX R11, R39, R4, !PT ;  /* 0x00000004270b7209 */ /* 0x000fe20007800000 */
[----:B------:R-:W-:Y:S02]  /*2760*/  FADD R8, -R8, R7 ;  /* 0x0000000708087221 */ /* 0x000fe40000000100 */
[--C-:B------:R-:W-:Y:S01]  /*2770*/  FFMA R24, R24, UR24, -R5.reuse ;  /* 0x0000001818187c23 */ /* 0x100fe20008000805 */
[--C-:B------:R-:W-:Y:S01]  /*2780*/  FFMA R25, R25, UR24, -R5.reuse ;  /* 0x0000001819197c23 */ /* 0x100fe20008000805 */
[----:B------:R-:W-:Y:S01]  /*2790*/  FMNMX R4, R42, R11, !PT ;  /* 0x0000000b2a047209 */ /* 0x000fe20007800000 */
[--C-:B------:R-:W-:Y:S01]  /*27a0*/  FFMA R28, R28, UR24, -R5.reuse ;  /* 0x000000181c1c7c23 */ /* 0x100fe20008000805 */
        /* <DEDUP_REMOVED lines=14> */
[----:B------:R-:W-:Y:S01]  /*2890*/  @!P5 FMUL R24, R24, 0.5 ;  /* 0x3f0000001818d820 */ /* 0x000fe20000400000 */
[----:B------:R-:W-:Y:S01]  /*28a0*/  FSETP.GEU.AND P6, PT, R32, -126, PT ;  /* 0xc2fc00002000780b */ /* 0x000fe20003fce000 */
[----:B------:R-:W-:Y:S01]  /*28b0*/  @!P3 FMUL R25, R25, 0.5 ;  /* 0x3f0000001919b820 */ /* 0x000fe20000400000 */
[----:B------:R-:W-:Y:S01]  /*28c0*/  FMNMX R4, R50, R11, !PT ;  /* 0x0000000b32047209 */ /* 0x000fe20007800000 */
[--C-:B------:R-:W-:Y:S01]  /*28d0*/  FFMA R44, R44, UR24, -R5.reuse ;  /* 0x000000182c2c7c23 */ /* 0x100fe20008000805 */
[--C-:B------:R-:W-:Y:S01]  /*28e0*/  FFMA R45, R45, UR24, -R5.reuse ;  /* 0x000000182d2d7c23 */ /* 0x100fe20008000805 */
[----:B------:R-:W2:Y:S01]  /*28f0*/  MUFU.EX2 R24, R24 ;  /* 0x0000001800187308 */ /* 0x000ea20000000800 */
[----:B------:R-:W-:Y:S01]  /*2900*/  FMNMX R11, R51, R4, !PT ;  /* 0x00000004330b7209 */ /* 0x000fe20007800000 */
[----:B------:R-:W-:Y:S01]  /*2910*/  @!P2 FMUL R28, R28, 0.5 ;  /* 0x3f0000001c1ca820 */ /* 0x000fe20000400000 */
[--C-:B------:R-:W-:Y:S01]  /*2920*/  FFMA R48, R48, UR24, -R5.reuse ;  /* 0x0000001830307c23 */ /* 0x100fe20008000805 */
[----:B------:R-:W-:Y:S01]  /*2930*/  @!P4 FMUL R29, R29, 0.5 ;  /* 0x3f0000001d1dc820 */ /* 0x000fe20000400000 */
[----:B------:R-:W-:Y:S01]  /*2940*/  FMNMX R4, R54, R11, !PT ;  /* 0x0000000b36047209 */ /* 0x000fe20007800000 */
[--C-:B------:R-:W-:Y:S01]  /*2950*/  FFMA R49, R49, UR24, -R5.reuse ;  /* 0x0000001831317c23 */ /* 0x100fe20008000805 */
[--C-:B------:R-:W-:Y:S01]  /*2960*/  FFMA R52, R52, UR24, -R5.reuse ;  /* 0x0000001834347c23 */ /* 0x100fe20008000805 */
[----:B------:R-:W3:Y:S01]  /*2970*/  MUFU.EX2 R25, R25 ;  /* 0x0000001900197308 */ /* 0x000ee20000000800 */
[----:B------:R-:W-:Y:S01]  /*2980*/  FMNMX R4, R55, R4, !PT ;  /* 0x0000000437047209 */ /* 0x000fe20007800000 */
[----:B------:R-:W-:Y:S01]  /*2990*/  @!P6 FMUL R32, R32, 0.5 ;  /* 0x3f0000002020e820 */ /* 0x000fe20000400000 */
[----:B------:R-:W-:Y:S01]  /*29a0*/  FFMA R53, R53, UR24, -R5 ;  /* 0x0000001835357c23 */ /* 0x000fe20008000805 */
[----:B------:R-:W-:-:S02]  /*29b0*/  FMUL R8, R8, UR24 ;  /* 0x0000001808087c20 */ /* 0x000fc40008400000 */
[----:B------:R-:W4:Y:S02]  /*29c0*/  SHFL.BFLY PT, R11, R4, 0x1, 0x1f ;  /* 0x0c201f00040b7f89 */ /* 0x000f2400000e0000 */
[----:B------:R-:W5:Y:S01]  /*29d0*/  MUFU.EX2 R28, R28 ;  /* 0x0000001c001c7308 */ /* 0x000f620000000800 */
[----:B--2---:R-:W-:Y:S01]  /*29e0*/  @!P5 FMUL R24, R24, R24 ;  /* 0x000000181818d220 */ /* 0x004fe20000400000 */
[----:B------:R-:W-:-:S06]  /*29f0*/  FSETP.GEU.AND P5, PT, R33, -126, PT ;  /* 0xc2fc00002100780b */ /* 0x000fcc0003fae000 */
        /* <DEDUP_REMOVED lines=11> */
[----:B------:R-:W-:Y:S01]  /*2ab0*/  FSETP.GEU.AND P4, PT, R40, -126, PT ;  /* 0xc2fc00002800780b */ /* 0x000fe20003f8e000 */
[----:B------:R-:W2:Y:S04]  /*2ac0*/  SHFL.BFLY PT, R15, R4, 0x2, 0x1f ;  /* 0x0c401f00040f7f89 */ /* 0x000ea800000e0000 */
[----:B------:R-:W-:Y:S01]  /*2ad0*/  @!P2 FMUL R37, R37, 0.5 ;  /* 0x3f0000002525a820 */ /* 0x000fe20000400000 */
[----:B------:R-:W5:Y:S01]  /*2ae0*/  MUFU.EX2 R36, R36 ;  /* 0x0000002400247308 */ /* 0x000f620000000800 */
[----:B---3--:R-:W-:Y:S01]  /*2af0*/  @!P6 FMUL R32, R32, R32 ;  /* 0x000000202020e220 */ /* 0x008fe20000400000 */
[----:B------:R-:W-:-:S05]  /*2b00*/  FSETP.GEU.AND P6, PT, R41, -126, PT ;  /* 0xc2fc00002900780b */ /* 0x000fca0003fce000 */
[----:B------:R-:W-:Y:S01]  /*2b10*/  @!P4 FMUL R40, R40, 0.5 ;  /* 0x3f0000002828c820 */ /* 0x000fe20000400000 */
[----:B------:R-:W3:Y:S01]  /*2b20*/  MUFU.EX2 R37, R37 ;  /* 0x0000002500257308 */ /* 0x000ee20000000800 */
[----:B----4-:R-:W-:Y:S01]  /*2b30*/  @!P5 FMUL R33, R33, R33 ;  /* 0x000000212121d220 */ /* 0x010fe20000400000 */
[----:B------:R-:W-:-:S05]  /*2b40*/  FSETP.GEU.AND P5, PT, R44, -126, PT ;  /* 0xc2fc00002c00780b */ /* 0x000fca0003fae000 */
[----:B------:R-:W-:Y:S01]  /*2b50*/  @!P6 FMUL R41, R41, 0.5 ;  /* 0x3f0000002929e820 */ /* 0x000fe20000400000 */
[----:B------:R-:W4:Y:S01]  /*2b60*/  MUFU.EX2 R11, R40 ;  /* 0x00000028000b7308 */ /* 0x000f220000000800 */
[----:B-----5:R-:W-:Y:S01]  /*2b70*/  @!P3 FMUL R36, R36, R36 ;  /* 0x000000242424b220 */ /* 0x020fe20000400000 */
[----:B------:R-:W-:Y:S02]  /*2b80*/  FSETP.GEU.AND P3, PT, R45, -126, PT ;  /* 0xc2fc00002d00780b */ /* 0x000fe40003f6e000 */
[----:B--2---:R-:W-:-:S03]  /*2b90*/  FMNMX R4, R4, R15, !PT ;  /* 0x0000000f04047209 */ /* 0x004fc60007800000 */
[----:B------:R-:W-:Y:S01]  /*2ba0*/  @!P5 FMUL R44, R44, 0.5 ;  /* 0x3f0000002c2cd820 */ /* 0x000fe20000400000 */
[----:B------:R-:W2:Y:S01]  /*2bb0*/  MUFU.EX2 R10, R41 ;  /* 0x00000029000a7308 */ /* 0x000ea20000000800 */
        /* <DEDUP_REMOVED lines=8> */
[----:B--2---:R-:W-:Y:S01]  /*2c40*/  @!P6 FMUL R10, R10, R10 ;  /* 0x0000000a0a0ae220 */ /* 0x004fe20000400000 */
[----:B------:R-:W-:-:S03]  /*2c50*/  FSETP.NEU.AND P6, PT, R4, -INF , PT ;  /* 0xff8000000400780b */ /* 0x000fc60003fcd000 */
[----:B------:R-:W-:Y:S01]  /*2c60*/  FADD R7, R25, R10 ;  /* 0x0000000a19077221 */ /* 0x000fe20000000000 */
[----:B------:R-:W-:Y:S01]  /*2c70*/  FSEL R18, R4, RZ, P6 ;  /* 0x000000ff04127208 */ /* 0x000fe20003000000 */
[----:B------:R-:W-:Y:S01]  /*2c80*/  @!P4 FMUL R49, R49, 0.5 ;  /* 0x3f0000003131c820 */ /* 0x000fe20000400000 */
[----:B------:R-:W-:Y:S01]  /*2c90*/  FSETP.GEU.AND P6, PT, R52, -126, PT ;  /* 0xc2fc00003400780b */ /* 0x000fe20003fce000 */
[----:B---3--:R-:W-:Y:S01]  /*2ca0*/  @!P5 FMUL R13, R13, R13 ;  /* 0x0000000d0d0dd220 */ /* 0x008fe20000400000 */
[----:B------:R-:W2:Y:S01]  /*2cb0*/  MUFU.EX2 R15, R48 ;  /* 0x00000030000f7308 */ /* 0x000ea20000000800 */
[C---:B------:R-:W-:Y:S01]  /*2cc0*/  FMUL R17, R18.reuse, UR24 ;  /* 0x0000001812117c20 */ /* 0x040fe20008400000 */
[----:B------:R-:W-:Y:S01]  /*2cd0*/  FSETP.GEU.AND P5, PT, R53, -126, PT ;  /* 0xc2fc00003500780b */ /* 0x000fe20003fae000 */
[----:B------:R-:W-:Y:S01]  /*2ce0*/  FADD R18, -R18, R9 ;  /* 0x0000000912127221 */ /* 0x000fe20000000100 */
[----:B------:R-:W-:Y:S01]  /*2cf0*/  FADD R9, R24, R11 ;  /* 0x0000000b18097221 */ /* 0x000fe20000000000 */
[--C-:B------:R-:W-:Y:S01]  /*2d00*/  FFMA R26, R26, UR24, -R17.reuse ;  /* 0x000000181a1a7c23 */ /* 0x100fe20008000811 */
[--C-:B------:R-:W-:Y:S01]  /*2d10*/  FFMA R27, R27, UR24, -R17.reuse ;  /* 0x000000181b1b7c23 */ /* 0x100fe20008000811 */
[----:B----4-:R-:W-:Y:S01]  /*2d20*/  @!P3 FMUL R12, R12, R12 ;  /* 0x0000000c0c0cb220 */ /* 0x010fe20000400000 */
[----:B------:R-:W3:Y:S01]  /*2d30*/  MUFU.EX2 R14, R49 ;  /* 0x00000031000e7308 */ /* 0x000ee20000000800 */
[--C-:B------:R-:W-:Y:S01]  /*2d40*/  FFMA R19, R30, UR24, -R17.reuse ;  /* 0x000000181e137c23 */ /* 0x100fe20008000811 */
[----:B------:R-:W-:Y:S01]  /*2d50*/  FSETP.GEU.AND P3, PT, R26, -126, PT ;  /* 0xc2fc00001a00780b */ /* 0x000fe20003f6e000 */
[----:B------:R-:W-:Y:S01]  /*2d60*/  @!P6 FMUL R52, R52, 0.5 ;  /* 0x3f0000003434e820 */ /* 0x000fe20000400000 */
[--C-:B------:R-:W-:Y:S01]  /*2d70*/  FFMA R20, R31, UR24, -R17.reuse ;  /* 0x000000181f147c23 */ /* 0x100fe20008000811 */
[--C-:B------:R-:W-:Y:S01]  /*2d80*/  FFMA R21, R34, UR24, -R17.reuse ;  /* 0x0000001822157c23 */ /* 0x100fe20008000811 */
[--C-:B------:R-:W-:Y:S01]  /*2d90*/  FFMA R22, R35, UR24, -R17.reuse ;  /* 0x0000001823167c23 */ /* 0x100fe20008000811 */
[----:B------:R-:W-:Y:S01]  /*2da0*/  @!P5 FMUL R53, R53, 0.5 ;  /* 0x3f0000003535d820 */ /* 0x000fe20000400000 */
[----:B------:R-:W4:Y:S01]  /*2db0*/  MUFU.EX2 R5, R52 ;  /* 0x0000003400057308 */ /* 0x000f220000000800 */
[----:B--2---:R-:W-:Y:S01]  /*2dc0*/  @!P2 FMUL R15, R15, R15 ;  /* 0x0000000f0f0fa220 */ /* 0x004fe20000400000 */
[----:B------:R-:W-:Y:S01]  /*2dd0*/  FSETP.GEU.AND P2, PT, R27, -126, PT ;  /* 0xc2fc00001b00780b */ /* 0x000fe20003f4e000 */
[--C-:B------:R-:W-:Y:S01]  /*2de0*/  FFMA R42, R42, UR24, -R17.reuse ;  /* 0x000000182a2a7c23 */ /* 0x100fe20008000811 */
        /* <DEDUP_REMOVED lines=9> */
[----:B------:R-:W-:Y:S01]  /*2e80*/  FFMA R54, R54, UR24, -R17 ;  /* 0x0000001836367c23 */ /* 0x000fe20008000811 */
[----:B------:R-:W-:Y:S01]  /*2e90*/  F2FP.F16.F32.PACK_AB R24, R25, R24 ;  /* 0x000000181918723e */ /* 0x000fe200000000ff */
[----:B------:R-:W-:Y:S01]  /*2ea0*/  @!P2 FMUL R27, R27, 0.5 ;  /* 0x3f0000001b1ba820 */ /* 0x000fe20000400000 */
[----:B------:R3:W5:Y:S01]  /*2eb0*/  MUFU.EX2 R23, R26 ;  /* 0x0000001a00177308 */ /* 0x0007620000000800 */
[----:B----4-:R-:W-:Y:S01]  /*2ec0*/  @!P6 FMUL R5, R5, R5 ;  /* 0x000000050505e220 */ /* 0x010fe20000400000 */
[----:B------:R-:W-:-:S05]  /*2ed0*/  FSETP.GEU.AND P6, PT, R20, -126, PT ;  /* 0xc2fc00001400780b */ /* 0x000fca0003fce000 */
[----:B------:R-:W-:Y:S01]  /*2ee0*/  @!P4 FMUL R19, R19, 0.5 ;  /* 0x3f0000001313c820 */ /* 0x000fe20000400000 */
[----:B------:R-:W4:Y:S01]  /*2ef0*/  MUFU.EX2 R30, R27 ;  /* 0x0000001b001e7308 */ /* 0x000f220000000800 */
[----:B--2---:R-:W-:Y:S01]  /*2f00*/  @!P5 FMUL R16, R16, R16 ;  /* 0x000000101010d220 */ /* 0x004fe20000400000 */
[----:B------:R-:W-:Y:S01]  /*2f10*/  FSETP.GEU.AND P5, PT, R21, -126, PT ;  /* 0xc2fc00001500780b */ /* 0x000fe20003fae000 */
[----:B---3--:R-:W-:-:S04]  /*2f20*/  FFMA R26, R38, UR24, -R17 ;  /* 0x00000018261a7c23 */ /* 0x008fc80008000811 */
[----:B------:R-:W-:Y:S01]  /*2f30*/  @!P6 FMUL R20, R20, 0.5 ;  /* 0x3f0000001414e820 */ /* 0x000fe20000400000 */
[----:B------:R2:W3:Y:S01]  /*2f40*/  MUFU.EX2 R31, R19 ;  /* 0x00000013001f7308 */ /* 0x0004e20000000800 */
[----:B-----5:R-:W-:Y:S01]  /*2f50*/  @!P3 FMUL R23, R23, R23 ;  /* 0x000000171717b220 */ /* 0x020fe20000400000 */
[----:B------:R-:W-:-:S05]  /*2f60*/  FSETP.GEU.AND P3, PT, R22, -126, PT ;  /* 0xc2fc00001600780b */ /* 0x000fca0003f6e000 */
[----:B------:R-:W-:Y:S01]  /*2f70*/  @!P5 FMUL R21, R21, 0.5 ;  /* 0x3f0000001515d820 */ /* 0x000fe20000400000 */
[----:B------:R5:W1:Y:S01]  /*2f80*/  MUFU.EX2 R34, R20 ;  /* 0x0000001400227308 */ /* 0x000a620000000800 */
[--C-:B--2---:R-:W-:Y:S01]  /*2f90*/  FFMA R19, R39, UR24, -R17.reuse ;  /* 0x0000001827137c23 */ /* 0x104fe20008000811 */
[----:B----4-:R-:W-:Y:S01]  /*2fa0*/  @!P2 FMUL R30, R30, R30 ;  /* 0x0000001e1e1ea220 */ /* 0x010fe20000400000 */
[----:B------:R-:W-:Y:S01]  /*2fb0*/  FSETP.GEU.AND P2, PT, R26, -126, PT ;  /* 0xc2fc00001a00780b */ /* 0x000fe20003f4e000 */
[----:B------:R-:W-:-:S03]  /*2fc0*/  FFMA R17, R55, UR24, -R17 ;  /* 0x0000001837117c23 */ /* 0x000fc60008000811 */
[----:B------:R-:W-:Y:S01]  /*2fd0*/  @!P3 FMUL R22, R22, 0.5 ;  /* 0x3f0000001616b820 */ /* 0x000fe20000400000 */
[----:B------:R-:W2:Y:S01]  /*2fe0*/  MUFU.EX2 R35, R21 ;  /* 0x0000001500237308 */ /* 0x000ea20000000800 */
[----:B---3--:R-:W-:Y:S01]  /*2ff0*/  @!P4 FMUL R31, R31, R31 ;  /* 0x0000001f1f1fc220 */ /* 0x008fe20000400000 */
[----:B------:R-:W-:Y:S01]  /*3000*/  FSETP.GEU.AND P4, PT, R19, -126, PT ;  /* 0xc2fc00001300780b */ /* 0x000fe20003f8e000 */
[----:B-----5:R-:W-:Y:S01]  /*3010*/  FADD R20, R32, R15 ;  /* 0x0000000f20147221 */ /* 0x020fe20000000000 */
[----:B------:R-:W-:-:S03]  /*3020*/  F2FP.F16.F32.PACK_AB R25, R30, R23 ;  /* 0x000000171e19723e */ /* 0x000fc600000000ff */
[----:B------:R-:W-:Y:S01]  /*3030*/  FADD R9, R9, R20 ;  /* 0x0000001409097221 */ /* 0x000fe20000000000 */
[----:B------:R3:W4:Y:S01]  /*3040*/  MUFU.EX2 R38, R22 ;  /* 0x0000001600267308 */ /* 0x0007220000000800 */
[----:B------:R-:W-:Y:S01]  /*3050*/  @!P2 FMUL R26, R26, 0.5 ;  /* 0x3f0000001a1aa820 */ /* 0x000fe20000400000 */
[----:B-1----:R-:W-:Y:S01]  /*3060*/  @!P6 FMUL R34, R34, R34 ;  /* 0x000000222222e220 */ /* 0x002fe20000400000 */
[----:B------:R-:W-:-:S04]  /*3070*/  FSETP.GEU.AND P6, PT, R42, -126, PT ;  /* 0xc2fc00002a00780b */ /* 0x000fc80003fce000 */
[----:B------:R-:W-:Y:S01]  /*3080*/  @!P4 FMUL R19, R19, 0.5 ;  /* 0x3f0000001313c820 */ /* 0x000fe20000400000 */
[----:B------:R1:W5:Y:S01]  /*3090*/  MUFU.EX2 R39, R26 ;  /* 0x0000001a00277308 */ /* 0x0003620000000800 */
[----:B--2---:R-:W-:Y:S01]  /*30a0*/  @!P5 FMUL R35, R35, R35 ;  /* 0x000000232323d220 */ /* 0x004fe20000400000 */
[----:B------:R-:W-:Y:S01]  /*30b0*/  FSETP.GEU.AND P5, PT, R43, -126, PT ;  /* 0xc2fc00002b00780b */ /* 0x000fe20003fae000 */
[----:B---3--:R-:W-:-:S05]  /*30c0*/  FADD R22, R36, R5 ;  /* 0x0000000524167221 */ /* 0x008fca0000000000 */
[----:B------:R2:W3:Y:S01]  /*30d0*/  MUFU.EX2 R40, R19 ;  /* 0x0000001300287308 */ /* 0x0004e20000000800 */
[----:B----4-:R-:W-:Y:S01]  /*30e0*/  @!P3 FMUL R38, R38, R38 ;  /* 0x000000262626b220 */ /* 0x010fe20000400000 */
[----:B------:R-:W-:Y:S01]  /*30f0*/  FSETP.GEU.AND P3, PT, R46, -126, PT ;  /* 0xc2fc00002e00780b */ /* 0x000fe20003f6e000 */
[----:B------:R-:W-:Y:S01]  /*3100*/  @!P6 FMUL R42, R42, 0.5 ;  /* 0x3f0000002a2ae820 */ /* 0x000fe20000400000 */
[----:B-1----:R-:W-:Y:S01]  /*3110*/  FMUL R26, R18, UR24 ;  /* 0x00000018121a7c20 */ /* 0x002fe20008400000 */
[----:B------:R-:W-:Y:S02]  /*3120*/  FADD R18, R33, R14 ;  /* 0x0000000e21127221 */ /* 0x000fe40000000000 */
[----:B------:R-:W-:Y:S01]  /*3130*/  @!P5 FMUL R43, R43, 0.5 ;  /* 0x3f0000002b2bd820 */ /* 0x000fe20000400000 */
[----:B-----5:R-:W-:Y:S01]  /*3140*/  @!P2 FMUL R39, R39, R39 ;  /* 0x000000272727a220 */ /* 0x020fe20000400000 */
[----:B------:R-:W-:Y:S01]  /*3150*/  FSETP.GEU.AND P2, PT, R47, -126, PT ;  /* 0xc2fc00002f00780b */ /* 0x000fe20003f4e000 */
[----:B------:R-:W1:Y:S01]  /*3160*/  MUFU.EX2 R42, R42 ;  /* 0x0000002a002a7308 */ /* 0x000e620000000800 */
[----:B------:R-:W-:Y:S01]  /*3170*/  FADD R21, R7, R18 ;  /* 0x0000001207157221 */ /* 0x000fe20000000000 */
[----:B------:R-:W-:Y:S01]  /*3180*/  FADD R18, R29, R12 ;  /* 0x0000000c1d127221 */ /* 0x000fe20000000000 */
[----:B--2---:R-:W-:-:S02]  /*3190*/  FADD R19, R37, R16 ;  /* 0x0000001025137221 */ /* 0x004fc40000000000 */
[----:B------:R-:W-:Y:S01]  /*31a0*/  @!P3 FMUL R46, R46, 0.5 ;  /* 0x3f0000002e2eb820 */ /* 0x000fe20000400000 */
[----:B---3--:R-:W-:Y:S01]  /*31b0*/  @!P4 FMUL R40, R40, R40 ;  /* 0x000000282828c220 */ /* 0x008fe20000400000 */
[----:B------:R-:W-:Y:S01]  /*31c0*/  FSETP.GEU.AND P4, PT, R50, -126, PT ;  /* 0xc2fc00003200780b */ /* 0x000fe20003f8e000 */
[----:B------:R-:W2:Y:S01]  /*31d0*/  MUFU.EX2 R43, R43 ;  /* 0x0000002b002b7308 */ /* 0x000ea20000000800 */
[----:B------:R-:W-:-:S03]  /*31e0*/  FADD R18, R18, R19 ;  /* 0x0000001312127221 */ /* 0x000fc60000000000 */
[----:B------:R-:W-:Y:S01]  /*31f0*/  @!P2 FMUL R47, R47, 0.5 ;  /* 0x3f0000002f2fa820 */ /* 0x000fe20000400000 */
[----:B------:R-:W-:-:S03]  /*3200*/  FADD R18, R21, R18 ;  /* 0x0000001215127221 */ /* 0x000fc60000000000 */
[----:B------:R-:W3:Y:S01]  /*3210*/  MUFU.EX2 R46, R46 ;  /* 0x0000002e002e7308 */ /* 0x000ee20000000800 */
[----:B-1----:R-:W-:Y:S01]  /*3220*/  @!P6 FMUL R42, R42, R42 ;  /* 0x0000002a2a2ae220 */ /* 0x002fe20000400000 */
[----:B------:R-:W-:Y:S02]  /*3230*/  FSETP.GEU.AND P6, PT, R51, -126, PT ;  /* 0xc2fc00003300780b */ /* 0x000fe40003fce000 */
[----:B------:R-:W-:-:S04]  /*3240*/  @!P4 FMUL R50, R50, 0.5 ;  /* 0x3f0000003232c820 */ /* 0x000fc80000400000 */
[----:B------:R-:W1:Y:S01]  /*3250*/  MUFU.EX2 R47, R47 ;  /* 0x0000002f002f7308 */ /* 0x000e620000000800 */
[----:B--2---:R-:W-:Y:S01]  /*3260*/  @!P5 FMUL R43, R43, R43 ;  /* 0x0000002b2b2bd220 */ /* 0x004fe20000400000 */
[----:B------:R-:W-:-:S03]  /*3270*/  FSETP.GEU.AND P5, PT, R54, -126, PT ;  /* 0xc2fc00003600780b */ /* 0x000fc60003fae000 */
[----:B------:R-:W-:Y:S01]  /*3280*/  FADD R19, R30, R43 ;  /* 0x0000002b1e137221 */ /* 0x000fe20000000000 */
[----:B------:R-:W-:Y:S01]  /*3290*/  F2FP.F16.F32.PACK_AB R30, R37, R36 ;  /* 0x00000024251e723e */ /* 0x000fe200000000ff */
[----:B------:R-:W-:Y:S01]  /*32a0*/  @!P6 FMUL R51, R51, 0.5 ;  /* 0x3f0000003333e820 */ /* 0x000fe20000400000 */
[----:B------:R-:W2:Y:S01]  /*32b0*/  MUFU.EX2 R50, R50 ;  /* 0x0000003200327308 */ /* 0x000ea20000000800 */
[----:B---3--:R-:W-:Y:S01]  /*32c0*/  @!P3 FMUL R46, R46, R46 ;  /* 0x0000002e2e2eb220 */ /* 0x008fe20000400000 */
[----:B------:R-:W-:Y:S02]  /*32d0*/  FSETP.GEU.AND P3, PT, R17, -126, PT ;  /* 0xc2fc00001100780b */ /* 0x000fe40003f6e000 */
[----:B------:R-:W-:Y:S01]  /*32e0*/  F2FP.F16.F32.PACK_AB R36, R14, R15 ;  /* 0x0000000f0e24723e */ /* 0x000fe200000000ff */
[----:B------:R-:W-:Y:S02]  /*32f0*/  FADD R20, R31, R46 ;  /* 0x0000002e1f147221 */ /* 0x000fe40000000000 */
[----:B------:R-:W-:Y:S01]  /*3300*/  @!P5 FMUL R54, R54, 0.5 ;  /* 0x3f0000003636d820 */ /* 0x000fe20000400000 */
[----:B------:R-:W3:Y:S01]  /*3310*/  MUFU.EX2 R51, R51 ;  /* 0x0000003300337308 */ /* 0x000ee20000000800 */
[----:B-1----:R-:W-:Y:S01]  /*3320*/  @!P2 FMUL R47, R47, R47 ;  /* 0x0000002f2f2fa220 */ /* 0x002fe20000400000 */
[----:B------:R-:W-:-:S03]  /*3330*/  FSETP.GEU.AND P2, PT, R8, -126, PT ;  /* 0xc2fc00000800780b */ /* 0x000fc60003f4e000 */
[----:B------:R-:W-:Y:S02]  /*3340*/  FADD R27, R34, R47 ;  /* 0x0000002f221b7221 */ /* 0x000fe40000000000 */
[----:B------:R-:W-:Y:S01]  /*3350*/  @!P3 FMUL R17, R17, 0.5 ;  /* 0x3f0000001111b820 */ /* 0x000fe20000400000 */
[----:B------:R-:W1:Y:S01]  /*3360*/  MUFU.EX2 R54, R54 ;  /* 0x0000003600367308 */ /* 0x000e620000000800 */
[----:B--2---:R-:W-:Y:S01]  /*3370*/  @!P4 FMUL R50, R50, R50 ;  /* 0x000000323232c220 */ /* 0x004fe20000400000 */
[----:B------:R-:W-:-:S03]  /*3380*/  FSETP.GEU.AND P4, PT, R26, -126, PT ;  /* 0xc2fc00001a00780b */ /* 0x000fc60003f8e000 */
[----:B------:R-:W-:Y:S02]  /*3390*/  FADD R45, R35, R50 ;  /* 0x00000032232d7221 */ /* 0x000fe40000000000 */
[----:B------:R-:W-:Y:S01]  /*33a0*/  @!P2 FMUL R8, R8, 0.5 ;  /* 0x3f0000000808a820 */ /* 0x000fe20000400000 */
[----:B------:R2:W4:Y:S01]  /*33b0*/  MUFU.EX2 R41, R17 ;  /* 0x0000001100297308 */ /* 0x0005220000000800 */
[----:B---3--:R-:W-:-:S04]  /*33c0*/  @!P6 FMUL R51, R51, R51 ;  /* 0x000000333333e220 */ /* 0x008fc80000400000 */
[----:B------:R-:W-:Y:S01]  /*33d0*/  FADD R44, R38, R51 ;  /* 0x00000033262c7221 */ /* 0x000fe20000000000 */
[----:B------:R-:W-:Y:S01]  /*33e0*/  F2FP.F16.F32.PACK_AB R37, R51, R50 ;  /* 0x000000323325723e */ /* 0x000fe200000000ff */
[----:B------:R-:W-:Y:S01]  /*33f0*/  @!P4 FMUL R26, R26, 0.5 ;  /* 0x3f0000001a1ac820 */ /* 0x000fe20000400000 */
[----:B------:R3:W5:Y:S01]  /*3400*/  MUFU.EX2 R7, R8 ;  /* 0x0000000800077308 */ /* 0x0007620000000800 */
[----:B--2---:R-:W-:Y:S01]  /*3410*/  FADD R17, R28, R13 ;  /* 0x0000000d1c117221 */ /* 0x004fe20000000000 */
[----:B-1----:R-:W-:Y:S01]  /*3420*/  @!P5 FMUL R54, R54, R54 ;  /* 0x000000363636d220 */ /* 0x002fe20000400000 */
[----:B------:R-:W-:Y:S02]  /*3430*/  FADD R19, R19, R44 ;  /* 0x0000002c13137221 */ /* 0x000fe40000000000 */
[----:B------:R-:W-:Y:S01]  /*3440*/  FADD R22, R17, R22 ;  /* 0x0000001611167221 */ /* 0x000fe20000000000 */
[----:B------:R-:W-:Y:S02]  /*3450*/  FADD R49, R39, R54 ;  /* 0x0000003627317221 */ /* 0x000fe40000000000 */
[----:B------:R1:W2:Y:S01]  /*3460*/  MUFU.EX2 R17, R26 ;  /* 0x0000001a00117308 */ /* 0x0002a20000000800 */
[----:B----4-:R-:W-:Y:S01]  /*3470*/  @!P3 FMUL R41, R41, R41 ;  /* 0x000000292929b220 */ /* 0x010fe20000400000 */
[----:B---3--:R-:W-:Y:S01]  /*3480*/  FADD R8, R23, R42 ;  /* 0x0000002a17087221 */ /* 0x008fe20000000000 */
[----:B------:R-:W-:Y:S01]  /*3490*/  FADD R49, R20, R49 ;  /* 0x0000003114317221 */ /* 0x000fe20000000000 */
[----:B------:R-:W-:Y:S01]  /*34a0*/  FADD R9, R9, R22 ;  /* 0x0000001609097221 */ /* 0x000fe20000000000 */
[----:B------:R-:W-:Y:S01]  /*34b0*/  FADD R48, R40, R41 ;  /* 0x0000002928307221 */ /* 0x000fe20000000000 */
[----:B------:R-:W-:-:S02]  /*34c0*/  FADD R8, R8, R45 ;  /* 0x0000002d08087221 */ /* 0x000fc40000000000 */
[----:B------:R-:W-:Y:S01]  /*34d0*/  FADD R18, R9, R18 ;  /* 0x0000001209127221 */ /* 0x000fe20000000000 */
[----:B------:R-:W-:Y:S01]  /*34e0*/  FADD R48, R27, R48 ;  /* 0x000000301b307221 */ /* 0x000fe20000000000 */
[----:B------:R-:W-:Y:S01]  /*34f0*/  FADD R8, R8, R49 ;  /* 0x0000003108087221 */ /* 0x000fe20000000000 */
[----:B------:R-:W-:Y:S01]  /*3500*/  SHF.L.U32 R9, R88, 0x1f, RZ ;  /* 0x0000001f58097819 */ /* 0x000fe200000006ff */
[----:B-----5:R-:W-:Y:S01]  /*3510*/  @!P2 FMUL R7, R7, R7 ;  /* 0x000000070707a220 */ /* 0x020fe20000400000 */
[----:B------:R-:W-:Y:S01]  /*3520*/  FADD R19, R19, R48 ;  /* 0x0000003013137221 */ /* 0x000fe20000000000 */
[----:B-1----:R-:W-:Y:S01]  /*3530*/  F2FP.F16.F32.PACK_AB R26, R29, R28 ;  /* 0x0000001c1d1a723e */ /* 0x002fe200000000ff */
[----:B------:R1:W3:Y:S01]  /*3540*/  SYNCS.PHASECHK.TRANS64.TRYWAIT P2, [UR6+0xe000], R9 ;  /* 0x00e00009ff0075a7 */ /* 0x0002e20008040146 */
[----:B------:R-:W-:Y:S01]  /*3550*/  F2FP.F16.F32.PACK_AB R27, R34, R31 ;  /* 0x0000001f221b723e */ /* 0x000fe200000000ff */
[----:B------:R-:W-:Y:S01]  /*3560*/  FADD R8, R8, R19 ;  /* 0x0000001308087221 */ /* 0x000fe20000000000 */
[----:B--2---:R-:W-:Y:S01]  /*3570*/  @!P4 FMUL R17, R17, R17 ;  /* 0x000000111111c220 */ /* 0x004fe20000400000 */
[----:B------:R-:W-:Y:S01]  /*3580*/  F2FP.F16.F32.PACK_AB R28, R33, R32 ;  /* 0x00000020211c723e */ /* 0x000fe200000000ff */
[----:B------:R-:W-:Y:S01]  /*3590*/  FFMA R0, R7, R0, R18 ;  /* 0x0000000007007223 */ /* 0x000fe20000000012 */
[----:B------:R-:W-:Y:S01]  /*35a0*/  F2FP.F16.F32.PACK_AB R29, R38, R35 ;  /* 0x00000023261d723e */ /* 0x000fe200000000ff */
[----:B------:R-:W-:Y:S01]  /*35b0*/  FFMA R2, R17, R2, R8 ;  /* 0x0000000211027223 */ /* 0x000fe20000000008 */
[-C--:B------:R-:W-:Y:S01]  /*35c0*/  FMUL R56, R56, R7.reuse ;  /* 0x0000000738387220 */ /* 0x080fe20000400000 */
        /* <DEDUP_REMOVED lines=14> */
[----:B------:R-:W-:Y:S01]  /*36b0*/  FMUL R85, R85, R7 ;  /* 0x0000000755557220 */ /* 0x000fe20000400000 */
        /* <DEDUP_REMOVED lines=16> */
[----:B------:R-:W-:-:S02]  /*37c0*/  F2FP.F16.F32.PACK_AB R31, R40, R39 ;  /* 0x00000027281f723e */ /* 0x000fc400000000ff */
[----:B------:R-:W-:Y:S02]  /*37d0*/  F2FP.F16.F32.PACK_AB R32, R10, R11 ;  /* 0x0000000b0a20723e */ /* 0x000fe400000000ff */
[----:B------:R-:W-:Y:S02]  /*37e0*/  F2FP.F16.F32.PACK_AB R33, R43, R42 ;  /* 0x0000002a2b21723e */ /* 0x000fe400000000ff */
[----:B------:R-:W-:Y:S02]  /*37f0*/  F2FP.F16.F32.PACK_AB R34, R12, R13 ;  /* 0x0000000d0c22723e */ /* 0x000fe400000000ff */
[----:B------:R-:W-:Y:S02]  /*3800*/  F2FP.F16.F32.PACK_AB R35, R47, R46 ;  /* 0x0000002e2f23723e */ /* 0x000fe400000000ff */
[----:B------:R-:W-:Y:S01]  /*3810*/  F2FP.F16.F32.PACK_AB R38, R16, R5 ;  /* 0x000000051026723e */ /* 0x000fe200000000ff */
[----:B-1-3--:R-:W-:Y:S06]  /*3820*/  @!P0 BRA `(.L_x_27) ;  /* 0x0000000000048947 */ /* 0x00afec0003800000 */
[----:B------:R-:W-:Y:S01]  /*3830*/  BPT.TRAP 0x1 ;  /* 0x000000040000795c */ /* 0x000fe20000300000 */
.L_x_27:
[----:B------:R-:W-:Y:S05]  /*3840*/  @P2 BRA `(.L_x_28) ;  /* 0x0000000000082947 */ /* 0x000fea0003800000 */
[----:B------:R-:W1:Y:S02]  /*3850*/  SYNCS.PHASECHK.TRANS64.TRYWAIT P2, [UR6+0xe000], R9 ;  /* 0x00e00009ff0075a7 */ /* 0x000e640008040146 */
[----:B-1----:R-:W-:Y:S05]  /*3860*/  @!P2 BRA `(.L_x_29) ;  /* 0x00000028004ca947 */ /* 0x002fea0003800000 */
.L_x_28:
[----:B------:R-:W-:Y:S01]  /*3870*/  ULEA UR6, UR21, UR20, 0x9 ;  /* 0x0000001415067291 */ /* 0x000fe2000f8e483f */
[----:B------:R-:W-:Y:S01]  /*3880*/  WARPGROUP.ARRIVE ;  /* 0x00000000000079c5 */ /* 0x000fe20000000000 */
[----:B------:R-:W-:Y:S01]  /*3890*/  UMOV UR7, 0x40000040 ;  /* 0x4000004000077882 */ /* 0x000fe20000000000 */
[----:B------:R-:W-:Y:S01]  /*38a0*/  UMOV UR11, 0x40000040 ;  /* 0x40000040000b7882 */ /* 0x000fe20000000000 */
[----:B------:R-:W-:Y:S01]  /*38b0*/  UIADD3 UR10, UR6, 0x80, URZ ;  /* 0x00000080060a7890 */ /* 0x000fe2000fffe03f */
[----:B------:R-:W-:-:S04]  /*38c0*/  F2FP.F16.F32.PACK_AB R39, R41, R54 ;  /* 0x000000362927723e */ /* 0x000fc800000000ff */
[----:B------:R-:W-:Y:S01]  /*38d0*/  HGMMA.64x64x16.F32 R56, R24, gdesc[UR4].tnspB, R56, gsb0 ;  /* 0x40e0000418387df0 */ /* 0x000fe20008000838 */
[----:B------:R-:W-:Y:S02]  /*38e0*/  UMOV UR7, 0x40000040 ;  /* 0x4000004000077882 */ /* 0x000fe40000000000 */
[----:B------:R-:W-:Y:S02]  /*38f0*/  WARPGROUP.DEPBAR.LE gsb0, 0x0 ;  /* 0x00008000000079c5 */ /* 0x000fe40000010000 */
[----:B------:R-:W-:-:S06]  /*3900*/  WARPGROUP.ARRIVE ;  /* 0x00000000000079c5 */ /* 0x000fcc0000000000 */
[----:B------:R-:W-:Y:S01]  /*3910*/  HGMMA.64x64x16.F32 R56, R28, gdesc[UR8].tnspB, R56, gsb0 ;  /* 0x40e000081c387df0 */ /* 0x000fe20008000838 */
[----:B------:R-:W-:Y:S01]  /*3920*/  UIADD3 UR10, UR6, 0x100, URZ ;  /* 0x00000100060a7890 */ /* 0x000fe2000fffe03f */
[----:B------:R-:W-:Y:S01]  /*3930*/  UMOV UR11, 0x40000040 ;  /* 0x40000040000b7882 */ /* 0x000fe20000000000 */
[----:B------:R-:W-:Y:S01]  /*3940*/  UIADD3 UR6, UR6, 0x180, URZ ;  /* 0x0000018006067890 */ /* 0x000fe2000fffe03f */
[----:B------:R-:W-:Y:S02]  /*3950*/  WARPGROUP.DEPBAR.LE gsb0, 0x0 ;  /* 0x00008000000079c5 */ /* 0x000fe40000010000 */
[----:B------:R-:W-:-:S06]  /*3960*/  WARPGROUP.ARRIVE ;  /* 0x00000000000079c5 */ /* 0x000fcc0000000000 */
[----:B------:R-:W-:Y:S03]  /*3970*/  HGMMA.64x64x16.F32 R56, R32, gdesc[UR8].tnspB, R56, gsb0 ;  /* 0x40e0000820387df0 */ /* 0x000fe60008000838 */
[----:B------:R-:W-:Y:S02]  /*3980*/  WARPGROUP.DEPBAR.LE gsb0, 0x0 ;  /* 0x00008000000079c5 */ /* 0x000fe40000010000 */
[----:B------:R-:W-:-:S06]  /*3990*/  WARPGROUP.ARRIVE ;  /* 0x00000000000079c5 */ /* 0x000fcc0000000000 */
[----:B------:R-:W-:Y:S03]  /*39a0*/  HGMMA.64x64x16.F32 R56, R36, gdesc[UR4].tnspB, R56, gsb0 ;  /* 0x40e0000424387df0 */ /* 0x000fe60008000838 */
[----:B------:R-:W-:Y:S02]  /*39b0*/  WARPGROUP.DEPBAR.LE gsb0, 0x0 ;  /* 0x00008000000079c5 */ /* 0x000fe40000010000 */
[----:B------:R-:W-:Y:S05]  /*39c0*/  @!P0 BRA `(.L_x_30) ;  /* 0x0000000000048947 */ /* 0x000fea0003800000 */
[----:B------:R-:W-:Y:S01]  /*39d0*/  BPT.TRAP 0x1 ;  /* 0x000000040000795c */ /* 0x000fe20000300000 */
.L_x_30:
[----:B------:R-:W-:-:S04]  /*39e0*/  ULEA UR6, UR23, UR37, 0x3 ;  /* 0x0000002517067291 */ /* 0x000fc8000f8e183f */
[----:B------:R-:W-:-:S04]  /*39f0*/  UIADD3 UR6, UR6, 0xe028, URZ ;  /* 0x0000e02806067890 */ /* 0x000fc8000fffe03f */
[----:B------:R-:W-:-:S09]  /*3a00*/  UPRMT UR6, URZ, 0x654, UR6 ;  /* 0x000006543f067896 */ /* 0x000fd20008000006 */
[----:B------:R-:W-:Y:S01]  /*3a10*/  SYNCS.ARRIVE.TRANS64.RED.A1T0 RZ, [UR6], RZ ;  /* 0x000000ffffff79a7 */ /* 0x000fe20008100406 */
[----:B------:R-:W-:Y:S05]  /*3a20*/  @P1 BRA `(.L_x_31) ;  /* 0x0000000000041947 */ /* 0x000fea0003800000 */
[----:B------:R-:W-:Y:S01]  /*3a30*/  BPT.TRAP 0x1 ;  /* 0x000000040000795c */ /* 0x000fe20000300000 */
.L_x_31:
[----:B------:R-:W-:-:S04]  /*3a40*/  UIADD3 UR23, UR23, 0x1, URZ ;  /* 0x0000000117177890 */ /* 0x000fc8000fffe03f */
[----:B------:R-:W-:-:S04]  /*3a50*/  UISETP.NE.AND UP0, UPT, UR23, 0x5, UPT ;  /* 0x000000051700788c */ /* 0x000fc8000bf05270 */
[----:B------:R-:W-:Y:S01]  /*3a60*/  USEL UR23, UR23, URZ, UP0 ;  /* 0x0000003f17177287 */ /* 0x000fe20008000000 */
[----:B------:R-:W-:Y:S11]  /*3a70*/  @!P0 BRA `(.L_x_32) ;  /* 0x0000000000048947 */ /* 0x000ff60003800000 */
[----:B------:R-:W-:Y:S01]  /*3a80*/  BPT.TRAP 0x1 ;  /* 0x000000040000795c */ /* 0x000fe20000300000 */
.L_x_32:
[----:B------:R-:W-:-:S04]  /*3a90*/  ULEA UR6, UR23, UR37, 0x3 ;  /* 0x0000002517067291 */ /* 0x000fc8000f8e183f */
[----:B------:R-:W-:-:S04]  /*3aa0*/  UIADD3 UR6, UR6, 0xe028, URZ ;  /* 0x0000e02806067890 */ /* 0x000fc8000fffe03f */
[----:B------:R-:W-:-:S09]  /*3ab0*/  UPRMT UR6, URZ, 0x654, UR6 ;  /* 0x000006543f067896 */ /* 0x000fd20008000006 */
[----:B------:R-:W-:Y:S01]  /*3ac0*/  SYNCS.ARRIVE.TRANS64.RED.A1T0 RZ, [UR6], RZ ;  /* 0x000000ffffff79a7 */ /* 0x000fe20008100406 */
[----:B------:R-:W-:Y:S05]  /*3ad0*/  @P1 BRA `(.L_x_33) ;  /* 0x0000000000041947 */ /* 0x000fea0003800000 */
[----:B------:R-:W-:Y:S01]  /*3ae0*/  BPT.TRAP 0x1 ;  /* 0x000000040000795c */ /* 0x000fe20000300000 */
.L_x_33:
[----:B------:R-:W-:Y:S01]  /*3af0*/  UIADD3 UR21, UR21, 0x1, URZ ;  /* 0x0000000115157890 */ /* 0x000fe2000fffe03f */
[C---:B------:R-:W-:Y:S01]  /*3b00*/  ISETP.GT.AND P2, PT, R6.reuse, 0x2, PT ;  /* 0x000000020600780c */ /* 0x040fe20003f44270 */
[----:B------:R-:W-:Y:S01]  /*3b10*/  UIADD3 UR23, UR23, 0x1, URZ ;  /* 0x0000000117177890 */ /* 0x000fe2000fffe03f */
[----:B------:R-:W-:Y:S01]  /*3b20*/  VIADD R6, R6, 0xffffffff ;  /* 0xffffffff06067836 */ /* 0x000fe20000000000 */
[----:B------:R-:W-:Y:S01]  /*3b30*/  UISETP.NE.AND UP2, UPT, UR21, 0x5, UPT ;  /* 0x000000051500788c */ /* 0x000fe2000bf45270 */
[----:B------:R-:W-:Y:S01]  /*3b40*/  MOV R7, R3 ;  /* 0x0000000300077202 */ /* 0x000fe20000000f00 */
[----:B------:R-:W-:Y:S01]  /*3b50*/  UISETP.NE.AND UP0, UPT, UR23, 0x5, UPT ;  /* 0x000000051700788c */ /* 0x000fe2000bf05270 */
[----:B-1----:R-:W-:Y:S01]  /*3b60*/  IMAD.MOV.U32 R9, RZ, RZ, R4 ;  /* 0x000000ffff097224 */ /* 0x002fe200078e0004 */
[----:B------:R-:W-:Y:S02]  /*3b70*/  USEL UR6, URZ, 0x1, UP2 ;  /* 0x000000013f067887 */ /* 0x000fe40009000000 */
[----:B------:R-:W-:-:S02]  /*3b80*/  USEL UR23, UR23, URZ, UP0 ;  /* 0x0000003f17177287 */ /* 0x000fc40008000000 */
[----:B------:R-:W-:Y:S02]  /*3b90*/  USEL UR21, UR21, URZ, UP2 ;  /* 0x0000003f15157287 */ /* 0x000fe40009000000 */
[----:B------:R-:W-:Y:S01]  /*3ba0*/  LOP3.LUT R5, R88, UR6, RZ, 0x3c, !PT ;  /* 0x0000000658057c12 */ /* 0x000fe2000f8e3cff */
[----:B------:R-:W-:Y:S09]  /*3bb0*/  @P2 BRA `(.L_x_34) ;  /* 0xffffffe400e02947 */ /* 0x000ff2000383ffff */
.L_x_23:
[----:B------:R-:W2:Y:S01]  /*3bc0*/  SHFL.BFLY PT, R5, R0, 0x1, 0x1f ;  /* 0x0c201f0000057f89 */ /* 0x000ea200000e0000 */
[----:B------:R-:W-:Y:S01]  /*3bd0*/  BSSY B0, `(.L_x_35) ;  /* 0x0000023000007945 */ /* 0x000fe20003800000 */
[----:B------:R-:W-:Y:S01]  /*3be0*/  MOV R9, 0x7f800000 ;  /* 0x7f80000000097802 */ /* 0x000fe20000000f00 */
[----:B------:R-:W-:Y:S01]  /*3bf0*/  IMAD.MOV.U32 R10, RZ, RZ, 0x3f800000 ;  /* 0x3f800000ff0a7424 */ /* 0x000fe200078e00ff */
[----:B------:R-:W3:Y:S01]  /*3c00*/  SHFL.BFLY PT, R7, R2, 0x1, 0x1f ;  /* 0x0c201f0002077f89 */ /* 0x000ee200000e0000 */
[----:B------:R-:W-:Y:S02]  /*3c10*/  IMAD.MOV.U32 R11, RZ, RZ, 0x7f800000 ;  /* 0x7f800000ff0b7424 */ /* 0x000fe400078e00ff */
[----:B--2---:R-:W-:Y:S01]  /*3c20*/  FADD R5, R5, R0 ;  /* 0x0000000005057221 */ /* 0x004fe20000000000 */
[----:B---3--:R-:W-:-:S04]  /*3c30*/  FADD R14, R7, R2 ;  /* 0x00000002070e7221 */ /* 0x008fc80000000000 */
[----:B------:R-:W2:Y:S04]  /*3c40*/  SHFL.BFLY PT, R6, R5, 0x2, 0x1f ;  /* 0x0c401f0005067f89 */ /* 0x000ea800000e0000 */
[----:B------:R-:W3:Y:S01]  /*3c50*/  SHFL.BFLY PT, R15, R14, 0x2, 0x1f ;  /* 0x0c401f000e0f7f89 */ /* 0x000ee200000e0000 */
[C---:B--2---:R-:W-:Y:S01]  /*3c60*/  FSETP.NE.AND P0, PT, R5.reuse, -R6, PT ;  /* 0x800000060500720b */ /* 0x044fe20003f05000 */
[----:B------:R-:W-:Y:S01]  /*3c70*/  FADD R2, R5, R6 ;  /* 0x0000000605027221 */ /* 0x000fe20000000000 */
[----:B------:R-:W-:Y:S01]  /*3c80*/  MOV R6, 0x3f800000 ;  /* 0x3f80000000067802 */ /* 0x000fe20000000f00 */
[----:B---3--:R-:W-:-:S10]  /*3c90*/  FADD R8, R14, R15 ;  /* 0x0000000f0e087221 */ /* 0x008fd40000000000 */
[----:B------:R-:W-:Y:S05]  /*3ca0*/  @!P0 BRA `(.L_x_36) ;  /* 0x0000000000548947 */ /* 0x000fea0003800000 */
[----:B------:R-:W-:Y:S01]  /*3cb0*/  IADD3 R0, R2, 0x1800000, RZ ;  /* 0x0180000002007810 */ /* 0x000fe20007ffe0ff */
[----:B------:R-:W-:Y:S03]  /*3cc0*/  BSSY B1, `(.L_x_37) ;  /* 0x000000c000017945 */ /* 0x000fe60003800000 */
[----:B------:R-:W-:-:S04]  /*3cd0*/  LOP3.LUT R0, R0, 0x7f800000, RZ, 0xc0, !PT ;  /* 0x7f80000000007812 */ /* 0x000fc800078ec0ff */
[----:B------:R-:W-:-:S13]  /*3ce0*/  ISETP.GT.U32.AND P0, PT, R0, 0x1ffffff, PT ;  /* 0x01ffffff0000780c */ /* 0x000fda0003f04070 */
[----:B------:R-:W-:Y:S05]  /*3cf0*/  @P0 BRA `(.L_x_38) ;  /* 0x0000000000100947 */ /* 0x000fea0003800000 */
[----:B------:R-:W-:-:S07]  /*3d00*/  MOV R13, 0x3d20 ;  /* 0x00003d20000d7802 */ /* 0x000fce0000000f00 */
[----:B-1----:R-:W-:Y:S05]  /*3d10*/  CALL.REL.NOINC `($__internal_0_$__cuda_sm20_rcp_rn_f32_slowpath) ;  /* 0x0000002400c87944 */ /* 0x002fea0003c00000 */
[----:B------:R-:W-:Y:S01]  /*3d20*/  IMAD.MOV.U32 R6, RZ, RZ, R5 ;  /* 0x000000ffff067224 */ /* 0x000fe200078e0005 */
[----:B------:R-:W-:Y:S06]  /*3d30*/  BRA `(.L_x_39) ;  /* 0x0000000000107947 */ /* 0x000fec0003800000 */
.L_x_38:
[----:B------:R-:W2:Y:S02]  /*3d40*/  MUFU.RCP R5, R2 ;  /* 0x0000000200057308 */ /* 0x000ea40000001000 */
[----:B--2---:R-:W-:-:S04]  /*3d50*/  FFMA R0, R2, R5, -1 ;  /* 0xbf80000002007423 */ /* 0x004fc80000000005 */
[----:B------:R-:W-:-:S04]  /*3d60*/  FADD.FTZ R0, -R0, -RZ ;  /* 0x800000ff00007221 */ /* 0x000fc80000010100 */
[----:B------:R-:W-:-:S07]  /*3d70*/  FFMA R6, R5, R0, R5 ;  /* 0x0000000005067223 */ /* 0x000fce0000000005 */
.L_x_39:
[----:B-1----:R-:W-:Y:S05]  /*3d80*/  BSYNC B1 ;  /* 0x0000000000017941 */ /* 0x002fea0003800000 */
.L_x_37:
[----:B------:R-:W-:Y:S01]  /*3d90*/  FSETP.GEU.AND P0, PT, |R2|, 1.175494350822287508e-38, PT ;  /* 0x008000000200780b */ /* 0x000fe20003f0e200 */
[----:B------:R-:W-:-:S12]  /*3da0*/  ULDC UR4, c[0x0][0x600] ;  /* 0x0001800000047ab9 */ /* 0x000fd80000000800 */
[----:B------:R-:W-:-:S04]  /*3db0*/  @!P0 FMUL R2, R2, 16777216 ;  /* 0x4b80000002028820 */ /* 0x000fc80000400000 */
[----:B------:R-:W1:Y:S02]  /*3dc0*/  MUFU.LG2 R0, R2 ;  /* 0x0000000200007308 */ /* 0x000e640000000c00 */
[----:B-1----:R-:W-:-:S04]  /*3dd0*/  @!P0 FADD R0, R0, -24 ;  /* 0xc1c0000000008421 */ /* 0x002fc80000000000 */
[----:B------:R-:W-:-:S04]  /*3de0*/  FMUL R0, R0, 0.69314718246459960938 ;  /* 0x3f31721800007820 */ /* 0x000fc80000400000 */
[----:B------:R-:W-:-:S07]  /*3df0*/  FFMA R11, R3, UR4, R0 ;  /* 0x00000004030b7c23 */ /* 0x000fce0008000000 */
.L_x_36:
[----:B-1----:R-:W-:Y:S05]  /*3e00*/  BSYNC B0 ;  /* 0x0000000000007941 */ /* 0x002fea0003800000 */
.L_x_35:
[----:B------:R-:W-:Y:S01]  /*3e10*/  FSETP.NE.AND P0, PT, R14, -R15, PT ;  /* 0x8000000f0e00720b */ /* 0x000fe20003f05000 */
[----:B------:R-:W-:Y:S01]  /*3e20*/  ULDC UR4, c[0x0][0x608] ;  /* 0x0001820000047ab9 */ /* 0x000fe20000000800 */
[----:B------:R-:W-:Y:S01]  /*3e30*/  BSSY B0, `(.L_x_40) ;  /* 0x0000029000007945 */ /* 0x000fe20003800000 */
[----:B------:R-:W-:-:S04]  /*3e40*/  FMUL R6, R6, UR4 ;  /* 0x0000000406067c20 */ /* 0x000fc80008400000 */
        /* <DEDUP_REMOVED lines=16> */
[----:B------:R-:W-:Y:S06]  /*3f50*/  @!P0 BRA `(.L_x_41) ;  /* 0x0000000000588947 */ /* 0x000fec0003800000 */
[----:B------:R-:W-:Y:S01]  /*3f60*/  IADD3 R0, R8, 0x1800000, RZ ;  /* 0x0180000008007810 */ /* 0x000fe20007ffe0ff */
[----:B------:R-:W-:Y:S03]  /*3f70*/  BSSY B1, `(.L_x_42) ;  /* 0x000000d000017945 */ /* 0x000fe60003800000 */
[----:B------:R-:W-:-:S04]  /*3f80*/  LOP3.LUT R0, R0, 0x7f800000, RZ, 0xc0, !PT ;  /* 0x7f80000000007812 */ /* 0x000fc800078ec0ff */
[----:B------:R-:W-:-:S13]  /*3f90*/  ISETP.GT.U32.AND P0, PT, R0, 0x1ffffff, PT ;  /* 0x01ffffff0000780c */ /* 0x000fda0003f04070 */
[----:B------:R-:W-:Y:S05]  /*3fa0*/  @P0 BRA `(.L_x_43) ;  /* 0x0000000000140947 */ /* 0x000fea0003800000 */
[----:B------:R-:W-:Y:S01]  /*3fb0*/  IMAD.MOV.U32 R2, RZ, RZ, R8 ;  /* 0x000000ffff027224 */ /* 0x000fe200078e0008 */
[----:B------:R-:W-:-:S07]  /*3fc0*/  MOV R13, 0x3fe0 ;  /* 0x00003fe0000d7802 */ /* 0x000fce0000000f00 */
[----:B------:R-:W-:Y:S05]  /*3fd0*/  CALL.REL.NOINC `($__internal_0_$__cuda_sm20_rcp_rn_f32_slowpath) ;  /* 0x0000002400187944 */ /* 0x000fea0003c00000 */
[----:B------:R-:W-:Y:S01]  /*3fe0*/  MOV R10, R5 ;  /* 0x00000005000a7202 */ /* 0x000fe20000000f00 */
[----:B------:R-:W-:Y:S06]  /*3ff0*/  BRA `(.L_x_44) ;  /* 0x0000000000107947 */ /* 0x000fec0003800000 */
.L_x_43:
[----:B------:R-:W1:Y:S02]  /*4000*/  MUFU.RCP R3, R8 ;  /* 0x0000000800037308 */ /* 0x000e640000001000 */
[----:B-1----:R-:W-:-:S04]  /*4010*/  FFMA R0, R8, R3, -1 ;  /* 0xbf80000008007423 */ /* 0x002fc80000000003 */
[----:B------:R-:W-:-:S04]  /*4020*/  FADD.FTZ R0, -R0, -RZ ;  /* 0x800000ff00007221 */ /* 0x000fc80000010100 */
[----:B------:R-:W-:-:S07]  /*4030*/  FFMA R10, R3, R0, R3 ;  /* 0x00000000030a7223 */ /* 0x000fce0000000003 */
.L_x_44:
[----:B------:R-:W-:Y:S05]  /*4040*/  BSYNC B1 ;  /* 0x0000000000017941 */ /* 0x000fea0003800000 */
.L_x_42:
[----:B------:R-:W-:Y:S01]  /*4050*/  FSETP.GEU.AND P0, PT, |R8|, 1.175494350822287508e-38, PT ;  /* 0x008000000800780b */ /* 0x000fe20003f0e200 */
[----:B------:R-:W-:-:S12]  /*4060*/  ULDC UR4, c[0x0][0x600] ;  /* 0x0001800000047ab9 */ /* 0x000fd80000000800 */
[----:B------:R-:W-:-:S04]  /*4070*/  @!P0 FMUL R8, R8, 16777216 ;  /* 0x4b80000008088820 */ /* 0x000fc80000400000 */
[----:B------:R-:W1:Y:S02]  /*4080*/  MUFU.LG2 R0, R8 ;  /* 0x0000000800007308 */ /* 0x000e640000000c00 */
[----:B-1----:R-:W-:-:S04]  /*4090*/  @!P0 FADD R0, R0, -24 ;  /* 0xc1c0000000008421 */ /* 0x002fc80000000000 */
[----:B------:R-:W-:-:S04]  /*40a0*/  FMUL R9, R0, 0.69314718246459960938 ;  /* 0x3f31721800097820 */ /* 0x000fc80000400000 */
[----:B------:R-:W-:-:S07]  /*40b0*/  FFMA R9, R4, UR4, R9 ;  /* 0x0000000404097c23 */ /* 0x000fce0008000009 */
.L_x_41:
[----:B------:R-:W-:Y:S05]  /*40c0*/  BSYNC B0 ;  /* 0x0000000000007941 */ /* 0x000fea0003800000 */
.L_x_40:
[----:B------:R-:W-:Y:S01]  /*40d0*/  UIADD3 UR4, UR36, -0x1, URZ ;  /* 0xffffffff24047890 */ /* 0x000fe2000fffe03f */
[----:B------:R-:W1:Y:S01]  /*40e0*/  S2R R2, SR_TID.X ;  /* 0x0000000000027919 */ /* 0x000e620000002100 */
[----:B------:R-:W-:Y:S01]  /*40f0*/  ULDC UR5, c[0x0][0x608] ;  /* 0x0001820000057ab9 */ /* 0x000fe20000000800 */
[----:B------:R-:W-:Y:S01]  /*4100*/  ULDC.64 UR8, c[0x0][0x208] ;  /* 0x0000820000087ab9 */ /* 0x000fe20000000a00 */
[----:B------:R-:W-:Y:S02]  /*4110*/  FMUL R10, R10, UR5 ;  /* 0x000000050a0a7c20 */ /* 0x000fe40008400000 */
[----:B------:R-:W-:Y:S01]  /*4120*/  ISETP.NE.AND P0, PT, RZ, UR4, PT ;  /* 0x00000004ff007c0c */ /* 0x000fe2000bf05270 */
[----:B------:R-:W-:-:S03]  /*4130*/  ULEA UR4, UR36, UR37, 0x3 ;  /* 0x0000002524047291 */ /* 0x000fc6000f8e183f */
[----:B------:R-:W-:-:S04]  /*4140*/  SEL R0, RZ, 0x1, P0 ;  /* 0x00000001ff007807 */ /* 0x000fc80000000000 */
[----:B------:R-:W-:-:S04]  /*4150*/  SHF.L.U32 R0, R0, 0x1f, RZ ;  /* 0x0000001f00007819 */ /* 0x000fc800000006ff */
[----:B------:R-:W2:Y:S01]  /*4160*/  SYNCS.PHASECHK.TRANS64.TRYWAIT P0, [UR4+0xe098], R0 ;  /* 0x00e09800ff0075a7 */ /* 0x000ea20008000144 */
[C---:B-1----:R-:W-:Y:S02]  /*4170*/  LOP3.LUT P1, RZ, R2.reuse, 0x3, RZ, 0xc0, !PT ;  /* 0x0000000302ff7812 */ /* 0x042fe4000782c0ff */
[----:B------:R-:W-:Y:S01]  /*4180*/  LOP3.LUT R16, R2, 0x7f, RZ, 0xc0, !PT ;  /* 0x0000007f02107812 */ /* 0x000fe200078ec0ff */
[----:B--2---:R-:W-:Y:S10]  /*4190*/  @!P0 BRA `(.L_x_45) ;  /* 0x0000002000188947 */ /* 0x004ff40003800000 */
.L_x_94:
[----:B------:R-:W-:Y:S01]  /*41a0*/  USHF.L.U32 UR42, UR42, 0x6, URZ ;  /* 0x000000062a2a7899 */ /* 0x000fe2000800063f */
[----:B------:R-:W-:Y:S01]  /*41b0*/  BSSY B0, `(.L_x_46) ;  /* 0x0000018000007945 */ /* 0x000fe20003800000 */
[----:B------:R-:W-:-:S03]  /*41c0*/  SHF.R.U32.HI R17, RZ, 0x5, R16 ;  /* 0x00000005ff117819 */ /* 0x000fc60000011610 */
[----:B------:R-:W-:Y:S07]  /*41d0*/  @P1 BRA `(.L_x_47) ;  /* 0x0000000000541947 */ /* 0x000fee0003800000 */
[----:B------:R-:W2:Y:S01]  /*41e0*/  S2UR UR4, SR_CTAID.Y ;  /* 0x00000000000479c3 */ /* 0x000ea20000002600 */
[----:B-1----:R-:W-:Y:S01]  /*41f0*/  SHF.R.U32.HI R0, RZ, 0x2, R2 ;  /* 0x00000002ff007819 */ /* 0x002fe20000011602 */
[----:B------:R-:W-:Y:S01]  /*4200*/  IMAD.SHL.U32 R3, R17, 0x10, RZ ;  /* 0x0000001011037824 */ /* 0x000fe200078e00ff */
[----:B------:R-:W-:Y:S02]  /*4210*/  ULDC.64 UR6, c[0x0][0x688] ;  /* 0x0001a20000067ab9 */ /* 0x000fe40000000a00 */
[----:B------:R-:W-:-:S03]  /*4220*/  LOP3.LUT R0, R0, 0x7, RZ, 0xc0, !PT ;  /* 0x0000000700007812 */ /* 0x000fc600078ec0ff */
[----:B------:R-:W1:Y:S01]  /*4230*/  S2UR UR5, SR_CTAID.Z ;  /* 0x00000000000579c3 */ /* 0x000e620000002700 */
[----:B------:R-:W-:-:S04]  /*4240*/  LOP3.LUT R0, R3, 0xfffffff0, R0, 0xe2, !PT ;  /* 0xfffffff003007812 */ /* 0x000fc800078ee200 */
[----:B------:R-:W-:-:S05]  /*4250*/  IADD3 R3, R0, UR42, RZ ;  /* 0x0000002a00037c10 */ /* 0x000fca000fffe0ff */
[----:B------:R-:W-:Y:S01]  /*4260*/  VIADD R2, R3, 0x8 ;  /* 0x0000000803027836 */ /* 0x000fe20000000000 */
[----:B--2---:R-:W-:-:S04]  /*4270*/  UIMAD UR4, UR4, UR6, UR42 ;  /* 0x00000006040472a4 */ /* 0x004fc8000f8e022a */
[----:B-1----:R-:W-:-:S03]  /*4280*/  UIMAD UR4, UR5, UR7, UR4 ;  /* 0x00000007050472a4 */ /* 0x002fc6000f8e0204 */
[----:B------:R-:W-:Y:S02]  /*4290*/  ULDC UR5, c[0x0][0x288] ;  /* 0x0000a20000057ab9 */ /* 0x000fe40000000800 */
[----:B------:R-:W-:Y:S02]  /*42a0*/  ISETP.GE.U32.AND P0, PT, R3, UR5, PT ;  /* 0x0000000503007c0c */ /* 0x000fe4000bf06070 */
[----:B------:R-:W-:Y:S02]  /*42b0*/  IADD3 R0, P2, R0, UR4, RZ ;  /* 0x0000000400007c10 */ /* 0x000fe4000ff5e0ff */
[----:B------:R-:W-:Y:S01]  /*42c0*/  ISETP.GE.U32.AND P1, PT, R2, UR5, PT ;  /* 0x0000000502007c0c */ /* 0x000fe2000bf26070 */
[----:B------:R-:W-:Y:S01]  /*42d0*/  ULDC.64 UR4, c[0x0][0x680] ;  /* 0x0001a00000047ab9 */ /* 0x000fe20000000a00 */
[----:B------:R-:W-:Y:S02]  /*42e0*/  IADD3.X R3, RZ, RZ, RZ, P2, !PT ;  /* 0x000000ffff037210 */ /* 0x000fe400017fe4ff */
[----:B------:R-:W-:-:S04]  /*42f0*/  LEA R2, P2, R0, UR4, 0x2 ;  /* 0x0000000400027c11 */ /* 0x000fc8000f8410ff */
[----:B------:R-:W-:-:S05]  /*4300*/  LEA.HI.X R3, R0, UR5, R3, 0x2, P2 ;  /* 0x0000000500037c11 */ /* 0x000fca00090f1403 */
[----:B------:R2:W-:Y:S04]  /*4310*/  @!P0 STG.E desc[UR8][R2.64], R11 ;  /* 0x0000000b02008986 */ /* 0x0005e8000c101908 */
[----:B------:R2:W-:Y:S02]  /*4320*/  @!P1 STG.E desc[UR8][R2.64+0x20], R9 ;  /* 0x0000200902009986 */ /* 0x0005e4000c101908 */
.L_x_47:
[----:B------:R-:W-:Y:S05]  /*4330*/  BSYNC B0 ;  /* 0x0000000000007941 */ /* 0x000fea0003800000 */
.L_x_46:
[----:B------:R-:W-:Y:S01]  /*4340*/  ULDC.64 UR4, c[0x0][0x730] ;  /* 0x0001cc0000047ab9 */ /* 0x000fe20000000a00 */
[-C--:B------:R-:W-:Y:S01]  /*4350*/  FMUL R58, R58, R10.reuse ;  /* 0x0000000a3a3a7220 */ /* 0x080fe20000400000 */
[----:B------:R-:W-:Y:S01]  /*4360*/  ISETP.NE.U32.AND P0, PT, RZ, UR4, PT ;  /* 0x00000004ff007c0c */ /* 0x000fe2000bf05070 */
[-C--:B------:R-:W-:Y:S01]  /*4370*/  FMUL R38, R59, R10.reuse ;  /* 0x0000000a3b267220 */ /* 0x080fe20000400000 */
[-C--:B------:R-:W-:Y:S01]  /*4380*/  FMUL R62, R62, R10.reuse ;  /* 0x0000000a3e3e7220 */ /* 0x080fe20000400000 */
[-C--:B------:R-:W-:Y:S01]  /*4390*/  FMUL R40, R63, R10.reuse ;  /* 0x0000000a3f287220 */ /* 0x080fe20000400000 */
[----:B------:R-:W-:Y:S01]  /*43a0*/  ISETP.NE.AND.EX P0, PT, RZ, UR5, PT, P0 ;  /* 0x00000005ff007c0c */ /* 0x000fe2000bf05300 */
        /* <DEDUP_REMOVED lines=12> */
[----:B------:R-:W-:Y:S06]  /*4470*/  @P0 BRA `(.L_x_48) ;  /* 0x0000000000200947 */ /* 0x000fec0003800000 */
[----:B------:R-:W-:Y:S02]  /*4480*/  ULDC.64 UR4, c[0x0][0x728] ;  /* 0x0001ca0000047ab9 */ /* 0x000fe40000000a00 */
[----:B------:R-:W-:-:S04]  /*4490*/  ISETP.NE.U32.AND P0, PT, RZ, UR4, PT ;  /* 0x00000004ff007c0c */ /* 0x000fc8000bf05070 */
[----:B------:R-:W-:-:S13]  /*44a0*/  ISETP.NE.AND.EX P0, PT, RZ, UR5, PT, P0 ;  /* 0x00000005ff007c0c */ /* 0x000fda000bf05300 */
[----:B------:R-:W-:Y:S05]  /*44b0*/  @!P0 BRA `(.L_x_49) ;  /* 0x00000000000c8947 */ /* 0x000fea0003800000 */
[----:B-12---:R-:W1:Y:S02]  /*44c0*/  LDC.64 R2, c[0x0][0x728] ;  /* 0x0001ca00ff027b82 */ /* 0x006e640000000a00 */
[----:B-1----:R4:W5:Y:S01]  /*44d0*/  LDG.E R2, desc[UR8][R2.64] ;  /* 0x0000000802027981 */ /* 0x002962000c1e1900 */
[----:B------:R-:W-:Y:S05]  /*44e0*/  BRA `(.L_x_48) ;  /* 0x0000000000047947 */ /* 0x000fea0003800000 */
.L_x_49:
[----:B--2---:R-:W3:Y:S02]  /*44f0*/  LDC R2, c[0x0][0x720] ;  /* 0x0001c800ff027b82 */ /* 0x004ee40000000800 */
.L_x_48:
[----:B-1----:R-:W-:Y:S01]  /*4500*/  MOV R0, RZ ;  /* 0x000000ff00007202 */ /* 0x002fe20000000f00 */
[----:B---3-5:R-:W-:-:S03]  /*4510*/  IMAD.MOV.U32 R35, RZ, RZ, R2 ;  /* 0x000000ffff237224 */ /* 0x028fc600078e0002 */
[----:B------:R-:W-:-:S13]  /*4520*/  LOP3.LUT P0, RZ, R0, 0x1bf, RZ, 0xc0, !PT ;  /* 0x000001bf00ff7812 */ /* 0x000fda000780c0ff */
[----:B------:R-:W-:Y:S05]  /*4530*/  @!P0 BRA `(.L_x_50) ;  /* 0x0000000000408947 */ /* 0x000fea0003800000 */
[----:B------:R-:W-:Y:S01]  /*4540*/  MOV R0, 0x0 ;  /* 0x0000000000007802 */ /* 0x000fe20000000f00 */
[----:B------:R-:W-:Y:S01]  /*4550*/  ULDC.64 UR4, c[0x4][0x68] ;  /* 0x01001a0000047ab9 */ /* 0x000fe20000000a00 */
[----:B------:R-:W-:Y:S01]  /*4560*/  ULDC.64 UR6, c[0x4][0x8] ;  /* 0x0100020000067ab9 */ /* 0x000fe20000000a00 */
[----:B------:R-:W-:Y:S01]  /*4570*/  MOV R4, UR4 ;  /* 0x0000000400047c02 */ /* 0x000fe20008000f00 */
[----:B--2-4-:R1:W2:Y:S01]  /*4580*/  LDC.64 R2, c[0x4][R0] ;  /* 0x0100000000027b82 */ /* 0x0142a20000000a00 */
[----:B------:R-:W-:Y:S01]  /*4590*/  IMAD.U32 R5, RZ, RZ, UR5 ;  /* 0x00000005ff057e24 */ /* 0x000fe2000f8e00ff */
[----:B------:R-:W-:Y:S01]  /*45a0*/  ULDC.64 UR4, c[0x4][0x70] ;  /* 0x01001c0000047ab9 */ /* 0x000fe20000000a00 */
[----:B------:R-:W-:Y:S01]  /*45b0*/  MOV R10, UR6 ;  /* 0x00000006000a7c02 */ /* 0x000fe20008000f00 */
[----:B------:R-:W-:Y:S01]  /*45c0*/  IMAD.U32 R7, RZ, RZ, UR5 ;  /* 0x00000005ff077e24 */ /* 0x000fe2000f8e00ff */
[----:B------:R-:W-:Y:S01]  /*45d0*/  MOV R6, UR4 ;  /* 0x0000000400067c02 */ /* 0x000fe20008000f00 */
[----:B------:R-:W-:Y:S01]  /*45e0*/  IMAD.U32 R11, RZ, RZ, UR7 ;  /* 0x00000007ff0b7e24 */ /* 0x000fe2000f8e00ff */
[----:B------:R-:W-:Y:S01]  /*45f0*/  MOV R8, 0x70 ;  /* 0x0000007000087802 */ /* 0x000fe20000000f00 */
[----:B------:R-:W-:Y:S01]  /*4600*/  IMAD.MOV.U32 R12, RZ, RZ, 0x1 ;  /* 0x00000001ff0c7424 */ /* 0x000fe200078e00ff */
[----:B-1----:R-:W-:-:S07]  /*4610*/  MOV R13, RZ ;  /* 0x000000ff000d7202 */ /* 0x002fce0000000f00 */
[----:B------:R-:W-:-:S07]  /*4620*/  LEPC R20, `(.L_x_50) ;  /* 0x000000001014794e */ /* 0x000fce0000000000 */
[----:B--2---:R-:W-:Y:S05]  /*4630*/  CALL.ABS.NOINC R2 ;  /* 0x0000000002007343 */ /* 0x004fea0003c00000 */
.L_x_50:
[----:B------:R-:W-:Y:S01]  /*4640*/  UIADD3 UR4, UR36, -0x1, URZ ;  /* 0xffffffff24047890 */ /* 0x000fe2000fffe03f */
[----:B------:R-:W-:-:S05]  /*4650*/  IMAD.U32 R18, RZ, RZ, UR37 ;  /* 0x00000025ff127e24 */ /* 0x000fca000f8e00ff */
[----:B--2-4-:R-:W-:-:S05]  /*4660*/  MOV R3, UR4 ;  /* 0x0000000400037c02 */ /* 0x014fca0008000f00 */
[----:B------:R-:W-:-:S05]  /*4670*/  IMAD R18, R3, 0x2200, R18 ;  /* 0x0000220003127824 */ /* 0x000fca00078e0212 */
[----:B------:R-:W-:-:S13]  /*4680*/  LOP3.LUT P0, RZ, R18, 0x1b0, RZ, 0xc0, !PT ;  /* 0x000001b012ff7812 */ /* 0x000fda000780c0ff */
[----:B------:R-:W-:Y:S05]  /*4690*/  @!P0 BRA `(.L_x_51) ;  /* 0x0000000000408947 */ /* 0x000fea0003800000 */
[----:B------:R-:W-:Y:S01]  /*46a0*/  MOV R0, 0x0 ;  /* 0x0000000000007802 */ /* 0x000fe20000000f00 */
[----:B------:R-:W-:Y:S01]  /*46b0*/  ULDC.64 UR4, c[0x4][0x68] ;  /* 0x01001a0000047ab9 */ /* 0x000fe20000000a00 */
[----:B------:R-:W-:Y:S01]  /*46c0*/  ULDC.64 UR6, c[0x4][0x8] ;  /* 0x0100020000067ab9 */ /* 0x000fe20000000a00 */
[----:B------:R-:W-:Y:S01]  /*46d0*/  IMAD.U32 R4, RZ, RZ, UR4 ;  /* 0x00000004ff047e24 */ /* 0x000fe2000f8e00ff */
[----:B------:R1:W2:Y:S01]  /*46e0*/  LDC.64 R2, c[0x4][R0] ;  /* 0x0100000000027b82 */ /* 0x0002a20000000a00 */
[----:B------:R-:W-:Y:S01]  /*46f0*/  MOV R5, UR5 ;  /* 0x0000000500057c02 */ /* 0x000fe20008000f00 */
[----:B------:R-:W-:Y:S01]  /*4700*/  ULDC.64 UR4, c[0x4][0x70] ;  /* 0x01001c0000047ab9 */ /* 0x000fe20000000a00 */
[----:B------:R-:W-:Y:S01]  /*4710*/  IMAD.U32 R10, RZ, RZ, UR6 ;  /* 0x00000006ff0a7e24 */ /* 0x000fe2000f8e00ff */
[----:B------:R-:W-:Y:S01]  /*4720*/  MOV R7, UR5 ;  /* 0x0000000500077c02 */ /* 0x000fe20008000f00 */
[----:B------:R-:W-:Y:S01]  /*4730*/  IMAD.U32 R6, RZ, RZ, UR4 ;  /* 0x00000004ff067e24 */ /* 0x000fe2000f8e00ff */
[----:B------:R-:W-:Y:S01]  /*4740*/  MOV R11, UR7 ;  /* 0x00000007000b7c02 */ /* 0x000fe20008000f00 */
[----:B------:R-:W-:Y:S01]  /*4750*/  IMAD.MOV.U32 R8, RZ, RZ, 0x70 ;  /* 0x00000070ff087424 */ /* 0x000fe200078e00ff */
[----:B------:R-:W-:Y:S01]  /*4760*/  MOV R12, 0x1 ;  /* 0x00000001000c7802 */ /* 0x000fe20000000f00 */
[----:B-1----:R-:W-:-:S07]  /*4770*/  IMAD.MOV.U32 R13, RZ, RZ, RZ ;  /* 0x000000ffff0d7224 */ /* 0x002fce00078e00ff */
[----:B------:R-:W-:-:S07]  /*4780*/  LEPC R20, `(.L_x_51) ;  /* 0x000000001014794e */ /* 0x000fce0000000000 */
[----:B--2---:R-:W-:Y:S05]  /*4790*/  CALL.ABS.NOINC R2 ;  /* 0x0000000002007343 */ /* 0x004fea0003c00000 */
.L_x_51:
[----:B------:R-:W1:Y:S01]  /*47a0*/  S2R R5, SR_TID.X ;  /* 0x0000000000057919 */ /* 0x000e620000002100 */
[----:B------:R-:W-:Y:S01]  /*47b0*/  ULDC.64 UR4, c[0x0][0x730] ;  /* 0x0001cc0000047ab9 */ /* 0x000fe20000000a00 */
[----:B------:R-:W-:Y:S01]  /*47c0*/  VIADD R16, R16, 0x1f ;  /* 0x0000001f10107836 */ /* 0x000fe20000000000 */
[----:B------:R-:W-:-:S04]  /*47d0*/  ISETP.NE.U32.AND P0, PT, RZ, UR4, PT ;  /* 0x00000004ff007c0c */ /* 0x000fc8000bf05070 */
[----:B------:R-:W-:Y:S02]  /*47e0*/  ISETP.NE.AND.EX P0, PT, RZ, UR5, PT, P0 ;  /* 0x00000005ff007c0c */ /* 0x000fe4000bf05300 */
[----:B------:R-:W-:-:S11]  /*47f0*/  ISETP.GT.U32.AND P1, PT, R16, 0x3e, PT ;  /* 0x0000003e1000780c */ /* 0x000fd60003f24070 */
[----:B------:R-:W2:Y:S01]  /*4800*/  @P0 LDC R35, c[0x0][0x720] ;  /* 0x0001c800ff230b82 */ /* 0x000ea20000000800 */
[C---:B-1----:R-:W-:Y:S02]  /*4810*/  SHF.L.U32 R0, R5.reuse, 0x5, RZ ;  /* 0x0000000505007819 */ /* 0x042fe400000006ff */
[----:B------:R-:W-:Y:S02]  /*4820*/  SHF.R.U32.HI R3, RZ, 0x1, R5 ;  /* 0x00000001ff037819 */ /* 0x000fe40000011605 */
[C---:B------:R-:W-:Y:S02]  /*4830*/  LOP3.LUT R2, R0.reuse, 0xc0, RZ, 0xc0, !PT ;  /* 0x000000c000027812 */ /* 0x040fe400078ec0ff */
[----:B------:R-:W-:Y:S02]  /*4840*/  LOP3.LUT R4, R0, 0x20, RZ, 0xc0, !PT ;  /* 0x0000002000047812 */ /* 0x000fe400078ec0ff */
[----:B------:R-:W-:Y:S01]  /*4850*/  LOP3.LUT R2, R2, 0x8, R3, 0xf8, !PT ;  /* 0x0000000802027812 */ /* 0x000fe200078ef803 */
[----:B------:R-:W-:Y:S01]  /*4860*/  IMAD.SHL.U32 R3, R5, 0x4, RZ ;  /* 0x0000000405037824 */ /* 0x000fe200078e00ff */
[----:B------:R-:W-:-:S02]  /*4870*/  LEA R4, R17, R4, 0x9 ;  /* 0x0000000411047211 */ /* 0x000fc400078e48ff */
[----:B------:R-:W-:Y:S01]  /*4880*/  LOP3.LUT R0, R0, 0x100, RZ, 0xc0, !PT ;  /* 0x0000010000007812 */ /* 0x000fe200078ec0ff */
[-C--:B--2---:R-:W-:Y:S01]  /*4890*/  FMUL R9, R24, R35.reuse ;  /* 0x0000002318097220 */ /* 0x084fe20000400000 */
[----:B------:R-:W-:Y:S01]  /*48a0*/  LOP3.LUT R3, R2, 0x18, R3, 0x78, !PT ;  /* 0x0000001802037812 */ /* 0x000fe200078e7803 */
[-C--:B------:R-:W-:Y:S01]  /*48b0*/  FMUL R16, R30, R35.reuse ;  /* 0x000000231e107220 */ /* 0x080fe20000400000 */
[----:B------:R-:W-:Y:S01]  /*48c0*/  LOP3.LUT P0, RZ, R5, 0x4, RZ, 0xc0, !PT ;  /* 0x0000000405ff7812 */ /* 0x000fe2000780c0ff */
[-C--:B------:R-:W-:Y:S01]  /*48d0*/  FMUL R5, R22, R35.reuse ;  /* 0x0000002316057220 */ /* 0x080fe20000400000 */
[----:B------:R-:W-:Y:S01]  /*48e0*/  IADD3 R3, R3, R4, R0 ;  /* 0x0000000403037210 */ /* 0x000fe20007ffe000 */
        /* <DEDUP_REMOVED lines=15> */
[----:B------:R-:W-:Y:S01]  /*49e0*/  F2FP.F16.F32.PACK_AB R36, R5, R0 ;  /* 0x000000000524723e */ /* 0x000fe200000000ff */
[-C--:B------:R-:W-:Y:S01]  /*49f0*/  FMUL R22, R32, R35.reuse ;  /* 0x0000002320167220 */ /* 0x080fe20000400000 */
[----:B------:R-:W-:Y:S01]  /*4a00*/  MOV R0, 0x10 ;  /* 0x0000001000007802 */ /* 0x000fe20000000f00 */
[-C--:B------:R-:W-:Y:S01]  /*4a10*/  FMUL R21, R72, R35.reuse ;  /* 0x0000002348157220 */ /* 0x080fe20000400000 */
[----:B------:R-:W-:Y:S01]  /*4a20*/  F2FP.F16.F32.PACK_AB R38, R9, R4 ;  /* 0x000000040926723e */ /* 0x000fe200000000ff */
        /* <DEDUP_REMOVED lines=12> */
[----:B------:R-:W-:Y:S01]  /*4af0*/  FMUL R35, R86, R35 ;  /* 0x0000002356237220 */ /* 0x000fe20000400000 */
[----:B------:R-:W-:Y:S01]  /*4b00*/  F2FP.F16.F32.PACK_AB R9, R15, R10 ;  /* 0x0000000a0f09723e */ /* 0x000fe200000000ff */
[----:B------:R-:W-:Y:S01]  /*4b10*/  IMAD R3, R3, 0x2, R18 ;  /* 0x0000000203037824 */ /* 0x000fe200078e0212 */
[----:B------:R-:W-:-:S02]  /*4b20*/  F2FP.F16.F32.PACK_AB R37, R7, R2 ;  /* 0x000000020725723e */ /* 0x000fc400000000ff */
[----:B------:R-:W-:Y:S02]  /*4b30*/  F2FP.F16.F32.PACK_AB R8, R13, R8 ;  /* 0x000000080d08723e */ /* 0x000fe400000000ff */
[----:B------:R-:W-:Y:S02]  /*4b40*/  F2FP.F16.F32.PACK_AB R10, R17, R12 ;  /* 0x0000000c110a723e */ /* 0x000fe400000000ff */
[----:B------:R-:W-:Y:S02]  /*4b50*/  F2FP.F16.F32.PACK_AB R11, R19, R14 ;  /* 0x0000000e130b723e */ /* 0x000fe400000000ff */
[----:B------:R-:W-:Y:S01]  /*4b60*/  SEL R0, R0, 0xfffffff0, !P0 ;  /* 0xfffffff000007807 */ /* 0x000fe20004000000 */
[----:B------:R-:W-:Y:S06]  /*4b70*/  @P1 BRA `(.L_x_52) ;  /* 0x0000000000041947 */ /* 0x000fec0003800000 */
[----:B------:R-:W-:-:S04]  /*4b80*/  DEPBAR.LE SB0, 0x1 ;  /* 0x000080400000791a */ /* 0x000fc80000000000 */
.L_x_52:
[----:B------:R-:W-:Y:S05]  /*4b90*/  WARPSYNC.ALL ;  /* 0x0000000000007948 */ /* 0x000fea0003800000 */
[----:B------:R-:W-:Y:S01]  /*4ba0*/  BAR.SYNC.DEFER_BLOCKING 0x1, 0x80 ;  /* 0x0042000000007b1d */ /* 0x000fe20000010000 */
[----:B------:R-:W-:Y:S02]  /*4bb0*/  LEA R0, R0, R3, 0x1 ;  /* 0x0000000300007211 */ /* 0x000fe400078e08ff */
[----:B------:R-:W-:Y:S02]  /*4bc0*/  F2FP.F16.F32.PACK_AB R4, R16, R21 ;  /* 0x000000151004723e */ /* 0x000fe400000000ff */
[----:B------:R-:W-:Y:S01]  /*4bd0*/  F2FP.F16.F32.PACK_AB R5, R20, R23 ;  /* 0x000000171405723e */ /* 0x000fe200000000ff */
[----:B------:R-:W-:Y:S01]  /*4be0*/  BSSY B0, `(.L_x_53) ;  /* 0x000001b000007945 */ /* 0x000fe20003800000 */
[----:B------:R-:W-:-:S02]  /*4bf0*/  F2FP.F16.F32.PACK_AB R6, R22, R25 ;  /* 0x000000191606723e */ /* 0x000fc400000000ff */
[----:B------:R-:W-:Y:S02]  /*4c00*/  F2FP.F16.F32.PACK_AB R7, R24, R27 ;  /* 0x0000001b1807723e */ /* 0x000fe400000000ff */
[----:B------:R-:W-:Y:S02]  /*4c10*/  F2FP.F16.F32.PACK_AB R12, R26, R29 ;  /* 0x0000001d1a0c723e */ /* 0x000fe400000000ff */
[----:B------:R-:W-:Y:S02]  /*4c20*/  F2FP.F16.F32.PACK_AB R13, R28, R31 ;  /* 0x0000001f1c0d723e */ /* 0x000fe400000000ff */
[----:B------:R-:W-:Y:S02]  /*4c30*/  F2FP.F16.F32.PACK_AB R14, R30, R33 ;  /* 0x000000211e0e723e */ /* 0x000fe400000000ff */
[----:B------:R-:W-:Y:S01]  /*4c40*/  F2FP.F16.F32.PACK_AB R15, R32, R35 ;  /* 0x00000023200f723e */ /* 0x000fe200000000ff */
[----:B------:R1:W-:Y:S04]  /*4c50*/  STSM.16.M88.4 [R3], R36 ;  /* 0x0000002403007844 */ /* 0x0003e80000000200 */
[----:B------:R1:W-:Y:S01]  /*4c60*/  STSM.16.M88.4 [R0], R8 ;  /* 0x0000000800007844 */ /* 0x0003e20000000200 */
[----:B------:R-:W-:Y:S01]  /*4c70*/  @!PT LDS RZ, [RZ] ;  /* 0x00000000fffff984 */ /* 0x000fe20000000800 */
[----:B------:R-:W-:Y:S01]  /*4c80*/  @!PT LDS RZ, [RZ] ;  /* 0x00000000fffff984 */ /* 0x000fe20000000800 */
[----:B------:R-:W-:Y:S01]  /*4c90*/  @!PT LDS RZ, [RZ] ;  /* 0x00000000fffff984 */ /* 0x000fe20000000800 */
[----:B------:R-:W-:Y:S01]  /*4ca0*/  @!PT LDS RZ, [RZ] ;  /* 0x00000000fffff984 */ /* 0x000fe20000000800 */
[----:B------:R2:W-:Y:S06]  /*4cb0*/  MEMBAR.ALL.CTA ;  /* 0x0000000000007992 */ /* 0x0005ec0000008000 */
[----:B--2---:R-:W2:Y:S02]  /*4cc0*/  FENCE.VIEW.ASYNC.S ;  /* 0x00000000000073c6 */ /* 0x004ea40000000000 */
[----:B--2---:R-:W-:Y:S06]  /*4cd0*/  BAR.SYNC.DEFER_BLOCKING 0x1, 0x80 ;  /* 0x0042000000007b1d */ /* 0x004fec0000010000 */
[----:B------:R-:W-:Y:S05]  /*4ce0*/  @P1 BRA `(.L_x_54) ;  /* 0x0000000000281947 */ /* 0x000fea0003800000 */
[----:B------:R-:W-:Y:S01]  /*4cf0*/  S2UR UR44, SR_CTAID.Z ;  /* 0x00000000002c79c3 */ /* 0x000fe20000002700 */
[----:B------:R-:W-:Y:S01]  /*4d00*/  ULDC.64 UR4, c[0x0][0x198] ;  /* 0x0000660000047ab9 */ /* 0x000fe20000000a00 */
[----:B------:R-:W-:Y:S01]  /*4d10*/  R2UR UR40, R18 ;  /* 0x00000000122872ca */ /* 0x000fe200000e0000 */
[----:B------:R-:W-:Y:S01]  /*4d20*/  UIADD3 UR4, UP0, UR4, 0x670, URZ ;  /* 0x0000067004047890 */ /* 0x000fe2000ff1e03f */
[----:B------:R-:W-:-:S03]  /*4d30*/  UMOV UR41, URZ ;  /* 0x0000003f00297c82 */ /* 0x000fc60008000000 */
[----:B------:R-:W-:Y:S01]  /*4d40*/  UIADD3.X UR5, URZ, UR5, URZ, UP0, !UPT ;  /* 0x000000053f057290 */ /* 0x000fe200087fe43f */
[----:B------:R-:W2:Y:S08]  /*4d50*/  S2UR UR43, SR_CTAID.Y ;  /* 0x00000000002b79c3 */ /* 0x000eb00000002600 */
[----:B--2---:R2:W-:Y:S01]  /*4d60*/  UTMASTG.4D [UR40], [UR4] ;  /* 0x00000028040073b5 */ /* 0x0045e20008018000 */
[----:B------:R0:W-:Y:S01]  /*4d70*/  UTMACMDFLUSH ;  /* 0x00000000000079b7 */ /* 0x0001e20000000000 */
[----:B--2---:R-:W-:-:S04]  /*4d80*/  DEPBAR.LE SB0, 0x1 ;  /* 0x000080400000791a */ /* 0x004fc80000000000 */
.L_x_54:
[----:B------:R-:W-:Y:S05]  /*4d90*/  BSYNC B0 ;  /* 0x0000000000007941 */ /* 0x000fea0003800000 */
.L_x_53:
[----:B------:R-:W-:Y:S06]  /*4da0*/  BAR.SYNC.DEFER_BLOCKING 0x1, 0x80 ;  /* 0x0042000000007b1d */ /* 0x000fec0000010000 */
[----:B------:R-:W-:Y:S01]  /*4db0*/  BSSY B0, `(.L_x_55) ;  /* 0x0000015000007945 */ /* 0x000fe20003800000 */
[----:B------:R2:W-:Y:S04]  /*4dc0*/  STSM.16.M88.4 [R3+0x1000], R4 ;  /* 0x0010000403007844 */ /* 0x0005e80000000200 */
[----:B------:R2:W-:Y:S01]  /*4dd0*/  STSM.16.M88.4 [R0+0x1000], R12 ;  /* 0x0010000c00007844 */ /* 0x0005e20000000200 */
[----:B------:R-:W-:Y:S01]  /*4de0*/  @!PT LDS RZ, [RZ] ;  /* 0x00000000fffff984 */ /* 0x000fe20000000800 */
[----:B------:R-:W-:Y:S01]  /*4df0*/  @!PT LDS RZ, [RZ] ;  /* 0x00000000fffff984 */ /* 0x000fe20000000800 */
[----:B------:R-:W-:Y:S01]  /*4e00*/  @!PT LDS RZ, [RZ] ;  /* 0x00000000fffff984 */ /* 0x000fe20000000800 */
[----:B------:R-:W-:Y:S01]  /*4e10*/  @!PT LDS RZ, [RZ] ;  /* 0x00000000fffff984 */ /* 0x000fe20000000800 */
[----:B------:R3:W-:Y:S06]  /*4e20*/  MEMBAR.ALL.CTA ;  /* 0x0000000000007992 */ /* 0x0007ec0000008000 */
[----:B---3--:R-:W3:Y:S02]  /*4e30*/  FENCE.VIEW.ASYNC.S ;  /* 0x00000000000073c6 */ /* 0x008ee40000000000 */
[----:B---3--:R-:W-:Y:S06]  /*4e40*/  BAR.SYNC.DEFER_BLOCKING 0x1, 0x80 ;  /* 0x0042000000007b1d */ /* 0x008fec0000010000 */
[----:B------:R-:W-:Y:S05]  /*4e50*/  @P1 BRA `(.L_x_56) ;  /* 0x0000000000281947 */ /* 0x000fea0003800000 */
[----:B------:R-:W-:Y:S01]  /*4e60*/  S2UR UR44, SR_CTAID.Z ;  /* 0x00000000002c79c3 */ /* 0x000fe20000002700 */
[----:B------:R-:W-:Y:S01]  /*4e70*/  R2UR UR40, R18 ;  /* 0x00000000122872ca */ /* 0x000fe200000e0000 */
[----:B------:R-:W-:Y:S01]  /*4e80*/  ULDC.64 UR4, c[0x0][0x198] ;  /* 0x0000660000047ab9 */ /* 0x000fe20000000a00 */
[----:B------:R-:W-:Y:S01]  /*4e90*/  UMOV UR41, 0x20 ;  /* 0x0000002000297882 */ /* 0x000fe20000000000 */
[----:B------:R-:W-:-:S04]  /*4ea0*/  UIADD3 UR4, UP0, UR4, 0x670, URZ ;  /* 0x0000067004047890 */ /* 0x000fc8000ff1e03f */
[----:B------:R-:W3:Y:S01]  /*4eb0*/  S2UR UR43, SR_CTAID.Y ;  /* 0x00000000002b79c3 */ /* 0x000ee20000002600 */
[----:B------:R-:W-:-:S05]  /*4ec0*/  UIADD3.X UR5, URZ, UR5, URZ, UP0, !UPT ;  /* 0x000000053f057290 */ /* 0x000fca00087fe43f */
[----:B------:R-:W-:-:S09]  /*4ed0*/  UIADD3 UR40, UR40, 0x1000, URZ ;  /* 0x0000100028287890 */ /* 0x000fd2000fffe03f */
[----:B---3--:R3:W-:Y:S02]  /*4ee0*/  UTMASTG.4D [UR40], [UR4] ;  /* 0x00000028040073b5 */ /* 0x0087e40008018000 */
[----:B---3--:R0:W-:Y:S02]  /*4ef0*/  UTMACMDFLUSH ;  /* 0x00000000000079b7 */ /* 0x0081e40000000000 */
.L_x_56:
[----:B------:R-:W-:Y:S05]  /*4f00*/  BSYNC B0 ;  /* 0x0000000000007941 */ /* 0x000fea0003800000 */
.L_x_55:
[----:B------:R-:W-:Y:S01]  /*4f10*/  UIADD3 UR36, UR36, -0x1, URZ ;  /* 0xffffffff24247890 */ /* 0x000fe2000fffe03f */
[----:B------:R-:W-:-:S04]  /*4f20*/  DEPBAR.LE SB0, 0x0 ;  /* 0x000080000000791a */ /* 0x000fc80000000000 */
[----:B------:R-:W-:-:S04]  /*4f30*/  USHF.L.U32 UR4, UR36, 0x3, URZ ;  /* 0x0000000324047899 */ /* 0x000fc8000800063f */
[----:B------:R-:W-:-:S04]  /*4f40*/  ULOP3.LUT UR4, UR4, 0x8, URZ, 0xe2, !UPT ;  /* 0x0000000804047892 */ /* 0x000fc8000f8ee23f */
[----:B------:R-:W-:-:S06]  /*4f50*/  ULOP3.LUT UR4, UR4, 0x18, URZ, 0x3c, !UPT ;  /* 0x0000001804047892 */ /* 0x000fcc000f8e3c3f */
[----:B-12---:R-:W-:-:S04]  /*4f60*/  IMAD.U32 R0, RZ, RZ, UR4 ;  /* 0x00000004ff007e24 */ /* 0x006fc8000f8e00ff */
[----:B------:R-:W-:Y:S01]  /*4f70*/  SYNCS.ARRIVE.TRANS64.A1T0 RZ, [R0+UR37+0xe090], RZ ;  /* 0x00e090ff00ff79a7 */ /* 0x000fe20008100025 */
[----:B------:R-:W-:Y:S05]  /*4f80*/  EXIT ;  /* 0x000000000000794d */ /* 0x000fea0003800000 */
.L_x_6:
[----:B------:R-:W-:-:S08]  /*4f90*/  UISETP.NE.AND UP0, UPT, UR7, 0x1, UPT ;  /* 0x000000010700788c */ /* 0x000fd0000bf05270 */
[----:B------:R-:W1:-:S00]  /*4fa0*/  USETMAXREG.DEALLOC.CTAPOOL 0x18 ;  /* 0x00000018000079c8 */ /* 0x000e4000080e0500 */
[----:B------:R-:W-:-:S13]  /*4fb0*/  PLOP3.LUT P0, PT, PT, PT, UP0, 0x80, 0x0 ;  /* 0x000000000000781c */ /* 0x000fda0003f0f008 */
[----:B------:R-:W-:Y:S05]  /*4fc0*/  @P0 EXIT ;  /* 0x000000000000094d */ /* 0x000fea0003800000 */
[----:B------:R-:W2:Y:S01]  /*4fd0*/  S2UR UR11, SR_CTAID.X ;  /* 0x00000000000b79c3 */ /* 0x000ea20000002500 */
[----:B------:R-:W-:Y:S01]  /*4fe0*/  ELECT P3, URZ, PT ;  /* 0x00000000003f782f */ /* 0x000fe20003860000 */
[----:B------:R-:W-:Y:S01]  /*4ff0*/  BSSY B0, `(.L_x_57) ;  /* 0x0000029000007945 */ /* 0x000fe20003800000 */
[----:B-1----:R-:W-:Y:S01]  /*5000*/  MOV R0, RZ ;  /* 0x000000ff00007202 */ /* 0x002fe20000000f00 */
[----:B------:R-:W-:Y:S01]  /*5010*/  IMAD.MOV.U32 R7, RZ, RZ, RZ ;  /* 0x000000ffff077224 */ /* 0x000fe200078e00ff */
[----:B------:R-:W-:-:S03]  /*5020*/  MOV R3, RZ ;  /* 0x000000ff00037202 */ /* 0x000fc60000000f00 */
[----:B------:R-:W1:Y:S08]  /*5030*/  S2UR UR20, SR_CTAID.Y ;  /* 0x00000000001479c3 */ /* 0x000e700000002600 */
[----:B------:R-:W3:Y:S01]  /*5040*/  S2UR UR21, SR_CTAID.Z ;  /* 0x00000000001579c3 */ /* 0x000ee20000002700 */
[----:B--2---:R-:W-:Y:S01]  /*5050*/  USHF.L.U32 UR11, UR11, 0x7, URZ ;  /* 0x000000070b0b7899 */ /* 0x004fe2000800063f */
[----:B------:R-:W-:Y:S11]  /*5060*/  @!P3 BRA `(.L_x_58) ;  /* 0x000000000084b947 */ /* 0x000ff60003800000 */
[----:B------:R-:W2:Y:S01]  /*5070*/  S2R R3, SR_CgaCtaId ;  /* 0x0000000000037919 */ /* 0x000ea20000008800 */
[----:B------:R-:W-:Y:S02]  /*5080*/  MOV R2, 0x400 ;  /* 0x0000040000027802 */ /* 0x000fe40000000f00 */
[----:B------:R-:W-:Y:S02]  /*5090*/  MOV R4, 0x1 ;  /* 0x0000000100047802 */ /* 0x000fe40000000f00 */
[----:B--2---:R-:W-:Y:S02]  /*50a0*/  LEA R3, R3, R2, 0x18 ;  /* 0x0000000203037211 */ /* 0x004fe400078ec0ff */
[----:B------:R-:W-:-:S04]  /*50b0*/  SHF.L.U32 R2, R4, 0x1f, RZ ;  /* 0x0000001f04027819 */ /* 0x000fc800000006ff */
[----:B------:R-:W2:Y:S02]  /*50c0*/  SYNCS.PHASECHK.TRANS64.TRYWAIT P0, [R3+URZ+0xe060], R2 ;  /* 0x00e06002030075a7 */ /* 0x000ea4000800017f */
[----:B--2---:R-:W-:Y:S05]  /*50d0*/  @!P0 BRA `(.L_x_59) ;  /* 0x0000001000608947 */ /* 0x004fea0003800000 */
.L_x_95:
[----:B------:R-:W-:Y:S01]  /*50e0*/  ULOP3.LUT UR4, UR6, 0x2, URZ, 0xfc, !UPT ;  /* 0x0000000206047892 */ /* 0x000fe2000f8efc3f */
[----:B--2---:R-:W-:-:S03]  /*50f0*/  @P2 IMAD.MOV.U32 R2, RZ, RZ, 0x2000 ;  /* 0x00002000ff022424 */ /* 0x004fc600078e00ff */
[----:B------:R-:W-:Y:S01]  /*5100*/  UPRMT UR4, UR4, 0x9910, URZ ;  /* 0x0000991004047896 */ /* 0x000fe2000800003f */
[----:B------:R2:W-:Y:S03]  /*5110*/  @P2 SYNCS.ARRIVE.TRANS64 RZ, [R3+URZ+0xe050], R2 ;  /* 0x00e0500203ff29a7 */ /* 0x0005e6000800003f */
[----:B------:R-:W-:-:S06]  /*5120*/  UISETP.NE.AND UP0, UPT, UR4, 0x2, UPT ;  /* 0x000000020400788c */ /* 0x000fcc000bf05270 */
[----:B------:R-:W-:-:S13]  /*5130*/  PLOP3.LUT P0, PT, PT, PT, UP0, 0x80, 0x0 ;  /* 0x000000000000781c */ /* 0x000fda0003f0f008 */
[----:B--2---:R-:W-:Y:S05]  /*5140*/  @P0 BRA `(.L_x_60) ;  /* 0x0000000000040947 */ /* 0x004fea0003800000 */
[----:B-1-3--:R-:W-:Y:S01]  /*5150*/  BPT.TRAP 0x1 ;  /* 0x000000040000795c */ /* 0x00afe20000300000 */
.L_x_60:
[----:B------:R-:W-:-:S04]  /*5160*/  LOP3.LUT P0, RZ, R6, 0x1f, RZ, 0xc0, !PT ;  /* 0x0000001f06ff7812 */ /* 0x000fc8000780c0ff */
[----:B------:R-:W-:-:S13]  /*5170*/  PLOP3.LUT P0, PT, P0, P2, PT, 0x2a, 0x0 ;  /* 0x000000000000781c */ /* 0x000fda0000704572 */
[----:B------:R-:W-:Y:S05]  /*5180*/  @P0 BRA `(.L_x_61) ;  /* 0x0000000000040947 */ /* 0x000fea0003800000 */
[----:B-1-3--:R-:W-:Y:S01]  /*5190*/  BPT.TRAP 0x1 ;  /* 0x000000040000795c */ /* 0x00afe20000300000 */
.L_x_61:
[----:B------:R-:W-:Y:S01]  /*51a0*/  R2UR UR8, R3 ;  /* 0x00000000030872ca */ /* 0x000fe200000e0000 */
[----:B------:R-:W-:Y:S01]  /*51b0*/  ULDC.64 UR4, c[0x0][0x198] ;  /* 0x0000660000047ab9 */ /* 0x000fe20000000a00 */
[----:B------:R-:W-:Y:S01]  /*51c0*/  UMOV UR14, 0x0 ;  /* 0x00000000000e7882 */ /* 0x000fe20000000000 */
[----:B------:R-:W-:Y:S01]  /*51d0*/  UIADD3 UR4, UP0, UR4, 0xf0, URZ ;  /* 0x000000f004047890 */ /* 0x000fe2000ff1e03f */
[----:B------:R-:W-:Y:S01]  /*51e0*/  MOV R3, 0x1 ;  /* 0x0000000100037802 */ /* 0x000fe20000000f00 */
[----:B------:R-:W-:Y:S01]  /*51f0*/  UMOV UR15, 0x10000000 ;  /* 0x10000000000f7882 */ /* 0x000fe20000000000 */
[----:B------:R-:W-:Y:S01]  /*5200*/  UMOV UR10, URZ ;  /* 0x0000003f000a7c82 */ /* 0x000fe20008000000 */
[----:B------:R-:W-:Y:S01]  /*5210*/  UIADD3.X UR5, URZ, UR5, URZ, UP0, !UPT ;  /* 0x000000053f057290 */ /* 0x000fe200087fe43f */
[----:B------:R-:W-:Y:S01]  /*5220*/  MOV R7, 0x40 ;  /* 0x0000004000077802 */ /* 0x000fe20000000f00 */
[----:B-1----:R-:W-:Y:S01]  /*5230*/  UMOV UR12, UR20 ;  /* 0x00000014000c7c82 */ /* 0x002fe20008000000 */
[----:B---3--:R-:W-:-:S03]  /*5240*/  UMOV UR13, UR21 ;  /* 0x00000015000d7c82 */ /* 0x008fc60008000000 */
[----:B------:R-:W-:-:S09]  /*5250*/  UIADD3 UR9, UR8, 0xe050, URZ ;  /* 0x0000e05008097890 */ /* 0x000fd2000fffe03f */
[----:B------:R2:W-:Y:S02]  /*5260*/  UTMALDG.4D [UR8], [UR4], desc[UR14] ;  /* 0x00000e08040075b4 */ /* 0x0005e40008019000 */
[----:B--2---:R-:W-:Y:S01]  /*5270*/  NOP ;  /* 0x0000000000007918 */ /* 0x004fe20000000000 */
.L_x_58:
[----:B-1-3--:R-:W-:Y:S05]  /*5280*/  BSYNC B0 ;  /* 0x0000000000007941 */ /* 0x00afea0003800000 */
.L_x_57:
[----:B------:R-:W1:Y:S01]  /*5290*/  LDC R2, c[0x0][0x28c] ;  /* 0x0000a300ff027b82 */ /* 0x000e620000000800 */
[----:B------:R-:W-:Y:S01]  /*52a0*/  BSSY B0, `(.L_x_62) ;  /* 0x0000023000007945 */ /* 0x000fe20003800000 */
[----:B-1----:R-:W-:-:S13]  /*52b0*/  ISETP.GT.AND P4, PT, R2, RZ, P3 ;  /* 0x000000ff0200720c */ /* 0x002fda0001f84270 */
[----:B------:R-:W-:Y:S05]  /*52c0*/  @!P4 BRA `(.L_x_63) ;  /* 0x000000000080c947 */ /* 0x000fea0003800000 */
[----:B------:R-:W1:Y:S01]  /*52d0*/  S2R R5, SR_CgaCtaId ;  /* 0x0000000000057919 */ /* 0x000e620000008800 */
[----:B------:R-:W-:-:S04]  /*52e0*/  MOV R0, 0x400 ;  /* 0x0000040000007802 */ /* 0x000fc80000000f00 */
[----:B-1----:R-:W-:Y:S01]  /*52f0*/  LEA R0, R5, R0, 0x18 ;  /* 0x0000000005007211 */ /* 0x002fe200078ec0ff */
[----:B------:R-:W-:-:S05]  /*5300*/  IMAD.MOV.U32 R5, RZ, RZ, 0x1 ;  /* 0x00000001ff057424 */ /* 0x000fca00078e00ff */
[----:B------:R-:W-:-:S04]  /*5310*/  SHF.L.U32 R5, R5, 0x1f, RZ ;  /* 0x0000001f05057819 */ /* 0x000fc800000006ff */
[----:B------:R-:W1:Y:S02]  /*5320*/  SYNCS.PHASECHK.TRANS64.TRYWAIT P0, [R0+URZ+0xe028], R5 ;  /* 0x00e02805000075a7 */ /* 0x000e64000800017f */
[----:B-1----:R-:W-:Y:S05]  /*5330*/  @!P0 BRA `(.L_x_64) ;  /* 0x0000000c00dc8947 */ /* 0x002fea0003800000 */
.L_x_96:
[----:B------:R-:W-:Y:S01]  /*5340*/  ULOP3.LUT UR4, UR6, 0x2, URZ, 0xfc, !UPT ;  /* 0x0000000206047892 */ /* 0x000fe2000f8efc3f */
[----:B-1----:R-:W-:-:S03]  /*5350*/  @P2 MOV R5, 0x2000 ;  /* 0x0000200000052802 */ /* 0x002fc60000000f00 */
[----:B------:R-:W-:Y:S01]  /*5360*/  UPRMT UR4, UR4, 0x9910, URZ ;  /* 0x0000991004047896 */ /* 0x000fe2000800003f */
[----:B------:R1:W-:Y:S03]  /*5370*/  @P2 SYNCS.ARRIVE.TRANS64 RZ, [R0+URZ+0xe000], R5 ;  /* 0x00e0000500ff29a7 */ /* 0x0003e6000800003f */
[----:B------:R-:W-:-:S06]  /*5380*/  UISETP.NE.AND UP0, UPT, UR4, 0x2, UPT ;  /* 0x000000020400788c */ /* 0x000fcc000bf05270 */
[----:B------:R-:W-:-:S13]  /*5390*/  PLOP3.LUT P0, PT, PT, PT, UP0, 0x80, 0x0 ;  /* 0x000000000000781c */ /* 0x000fda0003f0f008 */
[----:B-1----:R-:W-:Y:S05]  /*53a0*/  @P0 BRA `(.L_x_65) ;  /* 0x0000000000040947 */ /* 0x002fea0003800000 */
[----:B------:R-:W-:Y:S01]  /*53b0*/  BPT.TRAP 0x1 ;  /* 0x000000040000795c */ /* 0x000fe20000300000 */
.L_x_65:
[----:B------:R-:W-:-:S04]  /*53c0*/  LOP3.LUT P0, RZ, R6, 0x1f, RZ, 0xc0, !PT ;  /* 0x0000001f06ff7812 */ /* 0x000fc8000780c0ff */
[----:B------:R-:W-:-:S13]  /*53d0*/  PLOP3.LUT P0, PT, P0, P2, PT, 0x2a, 0x0 ;  /* 0x000000000000781c */ /* 0x000fda0000704572 */
[----:B------:R-:W-:Y:S05]  /*53e0*/  @P0 BRA `(.L_x_66) ;  /* 0x0000000000040947 */ /* 0x000fea0003800000 */
[----:B------:R-:W-:Y:S01]  /*53f0*/  BPT.TRAP 0x1 ;  /* 0x000000040000795c */ /* 0x000fe20000300000 */
.L_x_66:
        /* <DEDUP_REMOVED lines=8> */
[----:B------:R-:W-:-:S05]  /*5480*/  UMOV UR19, URZ ;  /* 0x0000003f00137c82 */ /* 0x000fca0008000000 */
[----:B------:R-:W-:Y:S02]  /*5490*/  UIADD3 UR16, UR17, 0x4000, URZ ;  /* 0x0000400011107890 */ /* 0x000fe4000fffe03f */
[----:B------:R-:W-:-:S09]  /*54a0*/  UIADD3 UR17, UR17, 0xe000, URZ ;  /* 0x0000e00011117890 */ /* 0x000fd2000fffe03f */
[----:B------:R1:W-:Y:S02]  /*54b0*/  UTMALDG.4D [UR16], [UR4], desc[UR8] ;  /* 0x00000810040075b4 */ /* 0x0003e40008019000 */
[----:B-1----:R-:W-:Y:S01]  /*54c0*/  NOP ;  /* 0x0000000000007918 */ /* 0x002fe20000000000 */
.L_x_63:
[----:B------:R-:W-:Y:S05]  /*54d0*/  BSYNC B0 ;  /* 0x0000000000007941 */ /* 0x000fea0003800000 */
.L_x_62:
[----:B------:R-:W-:Y:S04]  /*54e0*/  BSSY B0, `(.L_x_67) ;  /* 0x0000025000007945 */ /* 0x000fe80003800000 */
[----:B------:R-:W-:Y:S05]  /*54f0*/  @!P3 BRA `(.L_x_68) ;  /* 0x00000000008cb947 */ /* 0x000fea0003800000 */
[----:B------:R-:W1:Y:S01]  /*5500*/  S2R R5, SR_CgaCtaId ;  /* 0x0000000000057919 */ /* 0x000e620000008800 */
[----:B------:R-:W-:-:S04]  /*5510*/  MOV R4, 0x400 ;  /* 0x0000040000047802 */ /* 0x000fc80000000f00 */
[----:B-1----:R-:W-:Y:S01]  /*5520*/  LEA R8, R5, R4, 0x18 ;  /* 0x0000000405087211 */ /* 0x002fe200078ec0ff */
[----:B------:R-:W-:-:S03]  /*5530*/  IMAD.MOV.U32 R5, RZ, RZ, 0x1 ;  /* 0x00000001ff057424 */ /* 0x000fc600078e00ff */
[----:B------:R-:W-:Y:S02]  /*5540*/  LEA R4, R3, R8, 0x3 ;  /* 0x0000000803047211 */ /* 0x000fe400078e18ff */
[----:B------:R-:W-:-:S04]  /*5550*/  SHF.L.U32 R5, R5, 0x1f, RZ ;  /* 0x0000001f05057819 */ /* 0x000fc800000006ff */
[----:B------:R-:W1:Y:S02]  /*5560*/  SYNCS.PHASECHK.TRANS64.TRYWAIT P0, [R4+URZ+0xe060], R5 ;  /* 0x00e06005040075a7 */ /* 0x000e64000800017f */
[----:B-1----:R-:W-:Y:S05]  /*5570*/  @!P0 BRA `(.L_x_69) ;  /* 0x0000000c00608947 */ /* 0x002fea0003800000 */
.L_x_97:
        /* <DEDUP_REMOVED lines=8> */
.L_x_70:
[----:B------:R-:W-:-:S04]  /*5600*/  LOP3.LUT P0, RZ, R6, 0x1f, RZ, 0xc0, !PT ;  /* 0x0000001f06ff7812 */ /* 0x000fc8000780c0ff */
[----:B------:R-:W-:-:S13]  /*5610*/  PLOP3.LUT P0, PT, P0, P2, PT, 0x2a, 0x0 ;  /* 0x000000000000781c */ /* 0x000fda0000704572 */
[----:B------:R-:W-:Y:S05]  /*5620*/  @P0 BRA `(.L_x_71) ;  /* 0x0000000000040947 */ /* 0x000fea0003800000 */
[----:B------:R-:W-:Y:S01]  /*5630*/  BPT.TRAP 0x1 ;  /* 0x000000040000795c */ /* 0x000fe20000300000 */
.L_x_71:
[----:B------:R-:W-:Y:S01]  /*5640*/  R2UR UR16, R3 ;  /* 0x00000000031072ca */ /* 0x000fe200000e0000 */
[----:B------:R-:W-:Y:S01]  /*5650*/  ULDC.64 UR8, c[0x0][0x198] ;  /* 0x0000660000087ab9 */ /* 0x000fe20000000a00 */
[----:B------:R-:W-:Y:S01]  /*5660*/  R2UR UR4, R8 ;  /* 0x00000000080472ca */ /* 0x000fe200000e0000 */
[----:B------:R-:W-:Y:S01]  /*5670*/  UIADD3 UR8, UP0, UR8, 0xf0, URZ ;  /* 0x000000f008087890 */ /* 0x000fe2000ff1e03f */
[----:B------:R-:W-:Y:S01]  /*5680*/  R2UR UR19, R7 ;  /* 0x00000000071372ca */ /* 0x000fe200000e0000 */
[----:B------:R-:W-:Y:S01]  /*5690*/  UMOV UR5, 0x10000000 ;  /* 0x1000000000057882 */ /* 0x000fe20000000000 */
[----:B------:R-:W-:Y:S01]  /*56a0*/  R2UR UR17, R4 ;  /* 0x00000000041172ca */ /* 0x000fe200000e0000 */
[----:B------:R-:W-:Y:S01]  /*56b0*/  UIADD3.X UR9, URZ, UR9, URZ, UP0, !UPT ;  /* 0x000000093f097290 */ /* 0x000fe200087fe43f */
[----:B------:R-:W-:-:S07]  /*56c0*/  UMOV UR18, URZ ;  /* 0x0000003f00127c82 */ /* 0x000fce0008000000 */
[----:B------:R-:W-:Y:S02]  /*56d0*/  ULEA UR16, UR16, UR4, 0xd ;  /* 0x0000000410107291 */ /* 0x000fe4000f8e683f */
[----:B------:R-:W-:Y:S02]  /*56e0*/  UIADD3 UR19, UR11, UR19, URZ ;  /* 0x000000130b137290 */ /* 0x000fe4000fffe03f */
[----:B------:R-:W-:Y:S01]  /*56f0*/  UIADD3 UR17, UR17, 0xe050, URZ ;  /* 0x0000e05011117890 */ /* 0x000fe2000fffe03f */
[----:B------:R-:W-:-:S08]  /*5700*/  UMOV UR4, 0x0 ;  /* 0x0000000000047882 */ /* 0x000fd00000000000 */
[----:B------:R1:W-:Y:S02]  /*5710*/  UTMALDG.4D [UR16], [UR8], desc[UR4] ;  /* 0x00000410080075b4 */ /* 0x0003e40008019000 */
[----:B-1----:R-:W-:Y:S01]  /*5720*/  NOP ;  /* 0x0000000000007918 */ /* 0x002fe20000000000 */
.L_x_68:
[----:B------:R-:W-:Y:S05]  /*5730*/  BSYNC B0 ;  /* 0x0000000000007941 */ /* 0x000fea0003800000 */
.L_x_67:
[----:B------:R-:W-:Y:S01]  /*5740*/  BSSY B0, `(.L_x_72) ;  /* 0x0000027000007945 */ /* 0x000fe20003800000 */
[----:B------:R-:W-:-:S03]  /*5750*/  IMAD.MOV.U32 R8, RZ, RZ, RZ ;  /* 0x000000ffff087224 */ /* 0x000fc600078e00ff */
[----:B------:R-:W-:Y:S05]  /*5760*/  @!P4 BRA `(.L_x_73) ;  /* 0x000000000090c947 */ /* 0x000fea0003800000 */
[----:B------:R-:W1:Y:S01]  /*5770*/  S2R R4, SR_CgaCtaId ;  /* 0x0000000000047919 */ /* 0x000e620000008800 */
[----:B------:R-:W-:-:S04]  /*5780*/  MOV R3, 0x400 ;  /* 0x0000040000037802 */ /* 0x000fc80000000f00 */
[----:B-1----:R-:W-:Y:S02]  /*5790*/  LEA R5, R4, R3, 0x18 ;  /* 0x0000000304057211 */ /* 0x002fe400078ec0ff */
[----:B------:R-:W-:Y:S02]  /*57a0*/  MOV R4, 0x1 ;  /* 0x0000000100047802 */ /* 0x000fe40000000f00 */
[----:B------:R-:W-:Y:S02]  /*57b0*/  LEA R3, R0, R5, 0x3 ;  /* 0x0000000500037211 */ /* 0x000fe400078e18ff */
[----:B------:R-:W-:-:S04]  /*57c0*/  SHF.L.U32 R4, R4, 0x1f, RZ ;  /* 0x0000001f04047819 */ /* 0x000fc800000006ff */
[----:B------:R-:W1:Y:S02]  /*57d0*/  SYNCS.PHASECHK.TRANS64.TRYWAIT P0, [R3+URZ+0xe028], R4 ;  /* 0x00e02804030075a7 */ /* 0x000e64000800017f */
[----:B-1----:R-:W-:Y:S05]  /*57e0*/  @!P0 BRA `(.L_x_74) ;  /* 0x0000000800d88947 */ /* 0x002fea0003800000 */
.L_x_98:
[----:B------:R-:W-:Y:S01]  /*57f0*/  ULOP3.LUT UR4, UR6, 0x2, URZ, 0xfc, !UPT ;  /* 0x0000000206047892 */ /* 0x000fe2000f8efc3f */
[----:B-1----:R-:W-:-:S03]  /*5800*/  @P2 IMAD.MOV.U32 R4, RZ, RZ, 0x2000 ;  /* 0x00002000ff042424 */ /* 0x002fc600078e00ff */
[----:B------:R-:W-:Y:S01]  /*5810*/  UPRMT UR4, UR4, 0x9910, URZ ;  /* 0x0000991004047896 */ /* 0x000fe2000800003f */
[----:B------:R1:W-:Y:S03]  /*5820*/  @P2 SYNCS.ARRIVE.TRANS64 RZ, [R3+URZ+0xe000], R4 ;  /* 0x00e0000403ff29a7 */ /* 0x0003e6000800003f */
[----:B------:R-:W-:-:S06]  /*5830*/  UISETP.NE.AND UP0, UPT, UR4, 0x2, UPT ;  /* 0x000000020400788c */ /* 0x000fcc000bf05270 */
[----:B------:R-:W-:-:S13]  /*5840*/  PLOP3.LUT P0, PT, PT, PT, UP0, 0x80, 0x0 ;  /* 0x000000000000781c */ /* 0x000fda0003f0f008 */
[----:B-1----:R-:W-:Y:S05]  /*5850*/  @P0 BRA `(.L_x_75) ;  /* 0x0000000000040947 */ /* 0x002fea0003800000 */
[----:B------:R-:W-:Y:S01]  /*5860*/  BPT.TRAP 0x1 ;  /* 0x000000040000795c */ /* 0x000fe20000300000 */
.L_x_75:
[----:B------:R-:W-:-:S04]  /*5870*/  LOP3.LUT P0, RZ, R6, 0x1f, RZ, 0xc0, !PT ;  /* 0x0000001f06ff7812 */ /* 0x000fc8000780c0ff */
[----:B------:R-:W-:-:S13]  /*5880*/  PLOP3.LUT P0, PT, P0, P2, PT, 0x2a, 0x0 ;  /* 0x000000000000781c */ /* 0x000fda0000704572 */
[----:B------:R-:W-:Y:S05]  /*5890*/  @P0 BRA `(.L_x_76) ;  /* 0x0000000000040947 */ /* 0x000fea0003800000 */
[----:B------:R-:W-:Y:S01]  /*58a0*/  BPT.TRAP 0x1 ;  /* 0x000000040000795c */ /* 0x000fe20000300000 */
.L_x_76:
[C---:B------:R-:W-:Y:S01]  /*58b0*/  LEA R5, R0.reuse, R5, 0xd ;  /* 0x0000000500057211 */ /* 0x040fe200078e68ff */
[----:B------:R-:W-:Y:S01]  /*58c0*/  ULDC.64 UR4, c[0x0][0x198] ;  /* 0x0000660000047ab9 */ /* 0x000fe20000000a00 */
[----:B------:R-:W-:Y:S01]  /*58d0*/  R2UR UR17, R3 ;  /* 0x00000000031172ca */ /* 0x000fe200000e0000 */
[----:B------:R-:W-:Y:S01]  /*58e0*/  UIADD3 UR4, UP0, UR4, 0x2f0, URZ ;  /* 0x000002f004047890 */ /* 0x000fe2000ff1e03f */
[----:B------:R-:W-:Y:S01]  /*58f0*/  R2UR UR16, R5 ;  /* 0x00000000051072ca */ /* 0x000fe200000e0000 */
[----:B------:R-:W-:Y:S01]  /*5900*/  UMOV UR8, 0x0 ;  /* 0x0000000000087882 */ /* 0x000fe20000000000 */
[----:B------:R-:W-:Y:S01]  /*5910*/  UMOV UR9, 0x10000000 ;  /* 0x1000000000097882 */ /* 0x000fe20000000000 */
[----:B------:R-:W-:Y:S01]  /*5920*/  UIADD3.X UR5, URZ, UR5, URZ, UP0, !UPT ;  /* 0x000000053f057290 */ /* 0x000fe200087fe43f */
[----:B------:R-:W-:Y:S01]  /*5930*/  IADD3 R0, R0, 0x1, RZ ;  /* 0x0000000100007810 */ /* 0x000fe20007ffe0ff */
[----:B------:R-:W-:Y:S01]  /*5940*/  UMOV UR18, URZ ;  /* 0x0000003f00127c82 */ /* 0x000fe20008000000 */
[----:B------:R-:W-:Y:S01]  /*5950*/  UMOV UR19, URZ ;  /* 0x0000003f00137c82 */ /* 0x000fe20008000000 */
[----:B------:R-:W-:-:S04]  /*5960*/  IMAD.MOV.U32 R8, RZ, RZ, 0x1 ;  /* 0x00000001ff087424 */ /* 0x000fc800078e00ff */
[----:B------:R-:W-:Y:S02]  /*5970*/  UIADD3 UR17, UR17, 0xe000, URZ ;  /* 0x0000e00011117890 */ /* 0x000fe4000fffe03f */
[----:B------:R-:W-:-:S09]  /*5980*/  UIADD3 UR16, UR16, 0x4000, URZ ;  /* 0x0000400010107890 */ /* 0x000fd2000fffe03f */
[----:B------:R1:W-:Y:S02]  /*5990*/  UTMALDG.4D [UR16], [UR4], desc[UR8] ;  /* 0x00000810040075b4 */ /* 0x0003e40008019000 */
[----:B-1----:R-:W-:Y:S01]  /*59a0*/  NOP ;  /* 0x0000000000007918 */ /* 0x002fe20000000000 */
.L_x_73:
[----:B------:R-:W-:Y:S05]  /*59b0*/  BSYNC B0 ;  /* 0x0000000000007941 */ /* 0x000fea0003800000 */
.L_x_72:
[----:B------:R-:W-:-:S13]  /*59c0*/  ISETP.GE.AND P0, PT, R2, 0x41, PT ;  /* 0x000000410200780c */ /* 0x000fda0003f06270 */
[----:B------:R-:W-:Y:S05]  /*59d0*/  @!P0 EXIT ;  /* 0x000000000000894d */ /* 0x000fea0003800000 */
[----:B------:R-:W-:Y:S01]  /*59e0*/  IADD3 R2, R2, 0x3f, RZ ;  /* 0x0000003f02027810 */ /* 0x000fe20007ffe0ff */
[----:B------:R-:W-:Y:S01]  /*59f0*/  BSSY B0, `(.L_x_77) ;  /* 0x000005b000007945 */ /* 0x000fe20003800000 */
[----:B------:R-:W-:Y:S02]  /*5a00*/  LOP3.LUT P0, RZ, R6, 0x1f, RZ, 0xc0, !PT ;  /* 0x0000001f06ff7812 */ /* 0x000fe4000780c0ff */
[----:B------:R-:W-:Y:S02]  /*5a10*/  SHF.R.S32.HI R3, RZ, 0x1f, R2 ;  /* 0x0000001fff037819 */ /* 0x000fe40000011402 */
[----:B------:R-:W-:Y:S02]  /*5a20*/  PLOP3.LUT P0, PT, P0, P2, PT, 0x2a, 0x0 ;  /* 0x000000000000781c */ /* 0x000fe40000704572 */
[----:B------:R-:W-:Y:S02]  /*5a30*/  LEA.HI R3, R3, R2, RZ, 0x6 ;  /* 0x0000000203037211 */ /* 0x000fe400078f30ff */
[----:B------:R-:W-:-:S02]  /*5a40*/  MOV R2, UR6 ;  /* 0x0000000600027c02 */ /* 0x000fc40008000f00 */
[----:B------:R-:W-:Y:S02]  /*5a50*/  SHF.R.S32.HI R3, RZ, 0x6, R3 ;  /* 0x00000006ff037819 */ /* 0x000fe40000011403 */
[----:B------:R-:W-:-:S03]  /*5a60*/  LOP3.LUT R2, R2, 0x2, RZ, 0xfc, !PT ;  /* 0x0000000202027812 */ /* 0x000fc600078efcff */
[----:B------:R-:W-:Y:S01]  /*5a70*/  IMAD.SHL.U32 R4, R3, 0x2, RZ ;  /* 0x0000000203047824 */ /* 0x000fe200078e00ff */
[----:B------:R-:W-:-:S07]  /*5a80*/  MOV R3, 0x1 ;  /* 0x0000000100037802 */ /* 0x000fce0000000f00 */
.L_x_88:
[----:B------:R-:W-:Y:S04]  /*5a90*/  BSSY B1, `(.L_x_78) ;  /* 0x0000025000017945 */ /* 0x000fe80003800000 */
[----:B------:R-:W-:Y:S05]  /*5aa0*/  @!P3 BRA `(.L_x_79) ;  /* 0x00000000008cb947 */ /* 0x000fea0003800000 */
[----:B------:R-:W1:Y:S01]  /*5ab0*/  S2R R6, SR_CgaCtaId ;  /* 0x0000000000067919 */ /* 0x000e620000008800 */
[----:B------:R-:W-:-:S04]  /*5ac0*/  MOV R5, 0x400 ;  /* 0x0000040000057802 */ /* 0x000fc80000000f00 */
[----:B-1----:R-:W-:Y:S02]  /*5ad0*/  LEA R7, R6, R5, 0x18 ;  /* 0x0000000506077211 */ /* 0x002fe400078ec0ff */
[----:B------:R-:W-:Y:S02]  /*5ae0*/  SHF.L.U32 R5, R3, 0x1f, RZ ;  /* 0x0000001f03057819 */ /* 0x000fe400000006ff */
[----:B------:R-:W-:-:S04]  /*5af0*/  LEA R6, R0, R7, 0x3 ;  /* 0x0000000700067211 */ /* 0x000fc800078e18ff */
[----:B------:R-:W1:Y:S02]  /*5b00*/  SYNCS.PHASECHK.TRANS64.TRYWAIT P4, [R6+URZ+0xe028], R5 ;  /* 0x00e02805060075a7 */ /* 0x000e64000808017f */
[----:B-1----:R-:W-:Y:S05]  /*5b10*/  @!P4 BRA `(.L_x_80) ;  /* 0x000000080020c947 */ /* 0x002fea0003800000 */
.L_x_99:
[----:B-1----:R-:W-:-:S04]  /*5b20*/  @P2 IMAD.MOV.U32 R5, RZ, RZ, 0x2000 ;  /* 0x00002000ff052424 */ /* 0x002fc800078e00ff */
[----:B------:R1:W-:Y:S02]  /*5b30*/  @P2 SYNCS.ARRIVE.TRANS64 RZ, [R6+URZ+0xe000], R5 ;  /* 0x00e0000506ff29a7 */ /* 0x0003e4000800003f */
[----:B-1----:R-:W-:-:S04]  /*5b40*/  PRMT R5, R2, 0x9910, RZ ;  /* 0x0000991002057816 */ /* 0x002fc800000000ff */
[----:B------:R-:W-:-:S13]  /*5b50*/  ISETP.NE.AND P4, PT, R5, 0x2, PT ;  /* 0x000000020500780c */ /* 0x000fda0003f85270 */
[----:B------:R-:W-:Y:S05]  /*5b60*/  @P4 BRA `(.L_x_81) ;  /* 0x0000000000044947 */ /* 0x000fea0003800000 */
[----:B------:R-:W-:Y:S01]  /*5b70*/  BPT.TRAP 0x1 ;  /* 0x000000040000795c */ /* 0x000fe20000300000 */
.L_x_81:
[----:B------:R-:W-:Y:S05]  /*5b80*/  @P0 BRA `(.L_x_82) ;  /* 0x0000000000040947 */ /* 0x000fea0003800000 */
[----:B------:R-:W-:Y:S01]  /*5b90*/  BPT.TRAP 0x1 ;  /* 0x000000040000795c */ /* 0x000fe20000300000 */
.L_x_82:
[----:B------:R-:W-:Y:S01]  /*5ba0*/  LEA R7, R0, R7, 0xd ;  /* 0x0000000700077211 */ /* 0x000fe200078e68ff */
[----:B------:R-:W-:Y:S01]  /*5bb0*/  ULDC.64 UR4, c[0x0][0x198] ;  /* 0x0000660000047ab9 */ /* 0x000fe20000000a00 */
[----:B------:R-:W-:Y:S01]  /*5bc0*/  R2UR UR17, R6 ;  /* 0x00000000061172ca */ /* 0x000fe200000e0000 */
[----:B------:R-:W-:Y:S01]  /*5bd0*/  UIADD3 UR4, UP0, UR4, 0x1f0, URZ ;  /* 0x000001f004047890 */ /* 0x000fe2000ff1e03f */
[----:B------:R-:W-:Y:S01]  /*5be0*/  R2UR UR16, R7 ;  /* 0x00000000071072ca */ /* 0x000fe200000e0000 */
[----:B------:R-:W-:Y:S01]  /*5bf0*/  UMOV UR8, 0x0 ;  /* 0x0000000000087882 */ /* 0x000fe20000000000 */
[----:B------:R-:W-:Y:S01]  /*5c00*/  R2UR UR19, R8 ;  /* 0x00000000081372ca */ /* 0x000fe200000e0000 */
[----:B------:R-:W-:Y:S01]  /*5c10*/  UIADD3.X UR5, URZ, UR5, URZ, UP0, !UPT ;  /* 0x000000053f057290 */ /* 0x000fe200087fe43f */
[----:B------:R-:W-:Y:S01]  /*5c20*/  IADD3 R5, R0, 0x1, RZ ;  /* 0x0000000100057810 */ /* 0x000fe20007ffe0ff */
[----:B------:R-:W-:Y:S01]  /*5c30*/  UMOV UR9, 0x10000000 ;  /* 0x1000000000097882 */ /* 0x000fe20000000000 */
[----:B------:R-:W-:-:S02]  /*5c40*/  UMOV UR18, URZ ;  /* 0x0000003f00127c82 */ /* 0x000fc40008000000 */
[----:B------:R-:W-:-:S03]  /*5c50*/  ISETP.NE.AND P4, PT, R5, 0x5, PT ;  /* 0x000000050500780c */ /* 0x000fc60003f85270 */
[----:B------:R-:W-:Y:S01]  /*5c60*/  UIADD3 UR17, UR17, 0xe000, URZ ;  /* 0x0000e00011117890 */ /* 0x000fe2000fffe03f */
[----:B------:R-:W-:Y:S01]  /*5c70*/  SEL R0, RZ, 0x1, P4 ;  /* 0x00000001ff007807 */ /* 0x000fe20002000000 */
[----:B------:R-:W-:Y:S02]  /*5c80*/  UIADD3 UR16, UR16, 0x4000, URZ ;  /* 0x0000400010107890 */ /* 0x000fe4000fffe03f */
[----:B------:R-:W-:Y:S01]  /*5c90*/  USHF.L.U32 UR19, UR19, 0x6, URZ ;  /* 0x0000000613137899 */ /* 0x000fe2000800063f */
[----:B------:R-:W-:Y:S02]  /*5ca0*/  LOP3.LUT R3, R3, R0, RZ, 0x3c, !PT ;  /* 0x0000000003037212 */ /* 0x000fe400078e3cff */
[----:B------:R-:W-:-:S06]  /*5cb0*/  SEL R0, R5, RZ, P4 ;  /* 0x000000ff05007207 */ /* 0x000fcc0002000000 */
[----:B------:R1:W-:Y:S02]  /*5cc0*/  UTMALDG.4D [UR16], [UR4], desc[UR8] ;  /* 0x00000810040075b4 */ /* 0x0003e40008019000 */
[----:B-1----:R-:W-:Y:S01]  /*5cd0*/  NOP ;  /* 0x0000000000007918 */ /* 0x002fe20000000000 */
.L_x_79:
[----:B------:R-:W-:Y:S05]  /*5ce0*/  BSYNC B1 ;  /* 0x0000000000017941 */ /* 0x000fea0003800000 */
.L_x_78:
[----:B------:R-:W-:Y:S01]  /*5cf0*/  ISETP.LT.OR P4, PT, R4, 0x4, !P3 ;  /* 0x000000040400780c */ /* 0x000fe20005f81670 */
[----:B------:R-:W-:-:S12]  /*5d00*/  BSSY B1, `(.L_x_83) ;  /* 0x0000026000017945 */ /* 0x000fd80003800000 */
[----:B------:R-:W-:Y:S05]  /*5d10*/  @P4 BRA `(.L_x_84) ;  /* 0x0000000000904947 */ /* 0x000fea0003800000 */
[----:B------:R-:W1:Y:S01]  /*5d20*/  S2R R6, SR_CgaCtaId ;  /* 0x0000000000067919 */ /* 0x000e620000008800 */
[----:B------:R-:W-:Y:S02]  /*5d30*/  MOV R5, 0x400 ;  /* 0x0000040000057802 */ /* 0x000fe40000000f00 */
[----:B------:R-:W-:Y:S02]  /*5d40*/  SHF.L.U32 R7, R3, 0x1f, RZ ;  /* 0x0000001f03077819 */ /* 0x000fe400000006ff */
[----:B-1----:R-:W-:-:S05]  /*5d50*/  LEA R5, R6, R5, 0x18 ;  /* 0x0000000506057211 */ /* 0x002fca00078ec0ff */
[----:B------:R-:W-:-:S04]  /*5d60*/  IMAD R6, R0, 0x8, R5 ;  /* 0x0000000800067824 */ /* 0x000fc800078e0205 */
[----:B------:R-:W1:Y:S02]  /*5d70*/  SYNCS.PHASECHK.TRANS64.TRYWAIT P4, [R6+URZ+0xe028], R7 ;  /* 0x00e02807060075a7 */ /* 0x000e64000808017f */
[----:B-1----:R-:W-:Y:S05]  /*5d80*/  @!P4 BRA `(.L_x_85) ;  /* 0x000000040098c947 */ /* 0x002fea0003800000 */
.L_x_100:
[----:B-1----:R-:W-:-:S04]  /*5d90*/  @P1 MOV R7, 0x2000 ;  /* 0x0000200000071802 */ /* 0x002fc80000000f00 */
[----:B------:R1:W-:Y:S02]  /*5da0*/  @P1 SYNCS.ARRIVE.TRANS64 RZ, [R6+URZ+0xe000], R7 ;  /* 0x00e0000706ff19a7 */ /* 0x0003e4000800003f */
[----:B-1----:R-:W-:-:S04]  /*5db0*/  PRMT R7, R2, 0x9910, RZ ;  /* 0x0000991002077816 */ /* 0x002fc800000000ff */
[----:B------:R-:W-:-:S13]  /*5dc0*/  ISETP.NE.AND P4, PT, R7, 0x2, PT ;  /* 0x000000020700780c */ /* 0x000fda0003f85270 */
[----:B------:R-:W-:Y:S05]  /*5dd0*/  @P4 BRA `(.L_x_86) ;  /* 0x0000000000044947 */ /* 0x000fea0003800000 */
[----:B------:R-:W-:Y:S01]  /*5de0*/  BPT.TRAP 0x1 ;  /* 0x000000040000795c */ /* 0x000fe20000300000 */
.L_x_86:
[----:B------:R-:W-:Y:S05]  /*5df0*/  @P0 BRA `(.L_x_87) ;  /* 0x0000000000040947 */ /* 0x000fea0003800000 */
[----:B------:R-:W-:Y:S01]  /*5e00*/  BPT.TRAP 0x1 ;  /* 0x000000040000795c */ /* 0x000fe20000300000 */
.L_x_87:
        /* <DEDUP_REMOVED lines=8> */
[----:B------:R-:W-:Y:S01]  /*5e90*/  VIADD R0, R0, 0x1 ;  /* 0x0000000100007836 */ /* 0x000fe20000000000 */
[----:B------:R-:W-:Y:S01]  /*5ea0*/  UMOV UR9, 0x10000000 ;  /* 0x1000000000097882 */ /* 0x000fe20000000000 */
[----:B------:R-:W-:Y:S01]  /*5eb0*/  UMOV UR18, URZ ;  /* 0x0000003f00127c82 */ /* 0x000fe20008000000 */
[----:B------:R-:W-:-:S02]  /*5ec0*/  IADD3 R8, R8, 0x1, RZ ;  /* 0x0000000108087810 */ /* 0x000fc40007ffe0ff */
[C---:B------:R-:W-:Y:S02]  /*5ed0*/  ISETP.NE.AND P4, PT, R0.reuse, 0x5, PT ;  /* 0x000000050000780c */ /* 0x040fe40003f85270 */
[----:B------:R-:W-:Y:S02]  /*5ee0*/  UIADD3 UR17, UR17, 0xe000, URZ ;  /* 0x0000e00011117890 */ /* 0x000fe4000fffe03f */
[----:B------:R-:W-:Y:S01]  /*5ef0*/  UIADD3 UR16, UR16, 0x4000, URZ ;  /* 0x0000400010107890 */ /* 0x000fe2000fffe03f */
[----:B------:R-:W-:Y:S01]  /*5f00*/  SEL R6, RZ, 0x1, P4 ;  /* 0x00000001ff067807 */ /* 0x000fe20002000000 */
[----:B------:R-:W-:Y:S01]  /*5f10*/  USHF.L.U32 UR19, UR19, 0x6, URZ ;  /* 0x0000000613137899 */ /* 0x000fe2000800063f */
[----:B------:R-:W-:Y:S02]  /*5f20*/  SEL R0, R0, RZ, P4 ;  /* 0x000000ff00007207 */ /* 0x000fe40002000000 */
[----:B------:R-:W-:-:S06]  /*5f30*/  LOP3.LUT R3, R3, R6, RZ, 0x3c, !PT ;  /* 0x0000000603037212 */ /* 0x000fcc00078e3cff */
[----:B------:R1:W-:Y:S02]  /*5f40*/  UTMALDG.4D [UR16], [UR4], desc[UR8] ;  /* 0x00000810040075b4 */ /* 0x0003e40008019000 */
[----:B-1----:R-:W-:Y:S01]  /*5f50*/  NOP ;  /* 0x0000000000007918 */ /* 0x002fe20000000000 */
.L_x_84:
[----:B------:R-:W-:Y:S05]  /*5f60*/  BSYNC B1 ;  /* 0x0000000000017941 */ /* 0x000fea0003800000 */
.L_x_83:
[C---:B------:R-:W-:Y:S02]  /*5f70*/  ISETP.GT.AND P4, PT, R4.reuse, 0x4, PT ;  /* 0x000000040400780c */ /* 0x040fe40003f84270 */
[----:B------:R-:W-:-:S11]  /*5f80*/  IADD3 R4, R4, -0x2, RZ ;  /* 0xfffffffe04047810 */ /* 0x000fd60007ffe0ff */
[----:B------:R-:W-:Y:S05]  /*5f90*/  @P4 BRA `(.L_x_88) ;  /* 0xfffffff800bc4947 */ /* 0x000fea000383ffff */
[----:B------:R-:W-:Y:S05]  /*5fa0*/  BSYNC B0 ;  /* 0x0000000000007941 */ /* 0x000fea0003800000 */
.L_x_77:
[----:B------:R-:W-:Y:S05]  /*5fb0*/  EXIT ;  /* 0x000000000000794d */ /* 0x000fea0003800000 */
.L_x_15:
[----:B--2---:R-:W-:-:S04]  /*5fc0*/  IMAD.U32 R3, RZ, RZ, UR6 ;  /* 0x00000006ff037e24 */ /* 0x004fc8000f8e00ff */
[----:B------:R2:W3:Y:S03]  /*5fd0*/  SYNCS.PHASECHK.TRANS64.TRYWAIT P1, [R3+URZ+0xe050], R0 ;  /* 0x00e05000030075a7 */ /* 0x0004e6000802017f */
[----:B---3--:R-:W-:Y:S05]  /*5fe0*/  @!P1 NANOSLEEP.SYNCS 0x989680 ;  /* 0x009896800000995d */ /* 0x008fea0003900000 */
[----:B------:R-:W3:Y:S02]  /*5ff0*/  @!P1 SYNCS.PHASECHK.TRANS64 P1, [R3+URZ+0xe050], R0 ;  /* 0x00e05000030095a7 */ /* 0x000ee4000802007f */
[----:B---3--:R-:W-:Y:S05]  /*6000*/  @!P1 BRA `(.L_x_15) ;  /* 0xfffffffc00ec9947 */ /* 0x008fea000383ffff */
[----:B------:R-:W-:Y:S05]  /*6010*/  BRA `(.L_x_89) ;  /* 0xffffffac00447947 */ /* 0x000fea000383ffff */
.L_x_17:
[----:B--2---:R-:W-:-:S04]  /*6020*/  MOV R3, UR37 ;  /* 0x0000002500037c02 */ /* 0x004fc80008000f00 */
[----:B------:R2:W3:Y:S03]  /*6030*/  SYNCS.PHASECHK.TRANS64.TRYWAIT P1, [R3+URZ+0xe000], R56 ;  /* 0x00e00038030075a7 */ /* 0x0004e6000802017f */
[----:B---3--:R-:W-:Y:S05]  /*6040*/  @!P1 NANOSLEEP.SYNCS 0x989680 ;  /* 0x009896800000995d */ /* 0x008fea0003900000 */
[----:B------:R-:W3:Y:S02]  /*6050*/  @!P1 SYNCS.PHASECHK.TRANS64 P1, [R3+URZ+0xe000], R56 ;  /* 0x00e00038030095a7 */ /* 0x000ee4000802007f */
[----:B---3--:R-:W-:Y:S05]  /*6060*/  @!P1 BRA `(.L_x_17) ;  /* 0xfffffffc00ec9947 */ /* 0x008fea000383ffff */
[----:B------:R-:W-:Y:S05]  /*6070*/  BRA `(.L_x_90) ;  /* 0xffffffac00487947 */ /* 0x000fea000383ffff */
.L_x_18:
[----:B--2---:R-:W-:-:S04]  /*6080*/  MOV R3, UR10 ;  /* 0x0000000a00037c02 */ /* 0x004fc80008000f00 */
[----:B------:R2:W3:Y:S03]  /*6090*/  SYNCS.PHASECHK.TRANS64.TRYWAIT P1, [R3+URZ], R0 ;  /* 0x00000000030075a7 */ /* 0x0004e6000802017f */
[----:B---3--:R-:W-:Y:S05]  /*60a0*/  @!P1 NANOSLEEP.SYNCS 0x989680 ;  /* 0x009896800000995d */ /* 0x008fea0003900000 */
[----:B------:R-:W3:Y:S02]  /*60b0*/  @!P1 SYNCS.PHASECHK.TRANS64 P1, [R3+URZ], R0 ;  /* 0x00000000030095a7 */ /* 0x000ee4000802007f */
[----:B---3--:R-:W-:Y:S05]  /*60c0*/  @!P1 BRA `(.L_x_18) ;  /* 0xfffffffc00ec9947 */ /* 0x008fea000383ffff */
[----:B------:R-:W-:Y:S05]  /*60d0*/  BRA `(.L_x_91) ;  /* 0xffffffac004c7947 */ /* 0x000fea000383ffff */
.L_x_20:
[----:B--2---:R-:W-:-:S04]  /*60e0*/  IMAD.U32 R5, RZ, RZ, UR37 ;  /* 0x00000025ff057e24 */ /* 0x004fc8000f8e00ff */
[----:B------:R2:W3:Y:S03]  /*60f0*/  SYNCS.PHASECHK.TRANS64.TRYWAIT P1, [R5+URZ+0xe008], R56 ;  /* 0x00e00838050075a7 */ /* 0x0004e6000802017f */
[----:B---3--:R-:W-:Y:S05]  /*6100*/  @!P1 NANOSLEEP.SYNCS 0x989680 ;  /* 0x009896800000995d */ /* 0x008fea0003900000 */
[----:B------:R-:W3:Y:S02]  /*6110*/  @!P1 SYNCS.PHASECHK.TRANS64 P1, [R5+URZ+0xe008], R56 ;  /* 0x00e00838050095a7 */ /* 0x000ee4000802007f */
[----:B---3--:R-:W-:Y:S05]  /*6120*/  @!P1 BRA `(.L_x_20) ;  /* 0xfffffffc00ec9947 */ /* 0x008fea000383ffff */
[----:B------:R-:W-:Y:S05]  /*6130*/  BRA `(.L_x_92) ;  /* 0xffffffbc00c87947 */ /* 0x000fea000383ffff */
.L_x_25:
[----:B--2---:R-:W-:-:S04]  /*6140*/  MOV R4, UR6 ;  /* 0x0000000600047c02 */ /* 0x004fc80008000f00 */
[----:B------:R2:W3:Y:S03]  /*6150*/  SYNCS.PHASECHK.TRANS64.TRYWAIT P2, [R4+URZ+0xe000], R3 ;  /* 0x00e00003040075a7 */ /* 0x0004e6000804017f */
[----:B---3--:R-:W-:Y:S05]  /*6160*/  @!P2 NANOSLEEP.SYNCS 0x989680 ;  /* 0x009896800000a95d */ /* 0x008fea0003900000 */
[----:B------:R-:W3:Y:S02]  /*6170*/  @!P2 SYNCS.PHASECHK.TRANS64 P2, [R4+URZ+0xe000], R3 ;  /* 0x00e000030400a5a7 */ /* 0x000ee4000804007f */
[----:B---3--:R-:W-:Y:S05]  /*6180*/  @!P2 BRA `(.L_x_25) ;  /* 0xfffffffc00eca947 */ /* 0x008fea000383ffff */
[----:B------:R-:W-:Y:S05]  /*6190*/  BRA `(.L_x_93) ;  /* 0xffffffc000847947 */ /* 0x000fea000383ffff */
.L_x_29:
[----:B-1----:R-:W-:-:S04]  /*61a0*/  MOV R8, UR6 ;  /* 0x0000000600087c02 */ /* 0x002fc80008000f00 */
[----:B------:R1:W2:Y:S03]  /*61b0*/  SYNCS.PHASECHK.TRANS64.TRYWAIT P2, [R8+URZ+0xe000], R9 ;  /* 0x00e00009080075a7 */ /* 0x0002a6000804017f */
[----:B--2---:R-:W-:Y:S05]  /*61c0*/  @!P2 NANOSLEEP.SYNCS 0x989680 ;  /* 0x009896800000a95d */ /* 0x004fea0003900000 */
[----:B------:R-:W2:Y:S02]  /*61d0*/  @!P2 SYNCS.PHASECHK.TRANS64 P2, [R8+URZ+0xe000], R9 ;  /* 0x00e000090800a5a7 */ /* 0x000ea4000804007f */
[----:B--2---:R-:W-:Y:S05]  /*61e0*/  @!P2 BRA `(.L_x_29) ;  /* 0xfffffffc00eca947 */ /* 0x004fea000383ffff */
[----:B------:R-:W-:Y:S05]  /*61f0*/  BRA `(.L_x_28) ;  /* 0xffffffd4009c7947 */ /* 0x000fea000383ffff */
.L_x_45:
[----:B-1----:R-:W-:-:S04]  /*6200*/  IMAD.U32 R3, RZ, RZ, UR4 ;  /* 0x00000004ff037e24 */ /* 0x002fc8000f8e00ff */
[----:B------:R1:W2:Y:S03]  /*6210*/  SYNCS.PHASECHK.TRANS64.TRYWAIT P0, [R3+URZ+0xe098], R0 ;  /* 0x00e09800030075a7 */ /* 0x0002a6000800017f */
[----:B--2---:R-:W-:Y:S05]  /*6220*/  @!P0 NANOSLEEP.SYNCS 0x989680 ;  /* 0x009896800000895d */ /* 0x004fea0003900000 */
[----:B------:R-:W2:Y:S02]  /*6230*/  @!P0 SYNCS.PHASECHK.TRANS64 P0, [R3+URZ+0xe098], R0 ;  /* 0x00e09800030085a7 */ /* 0x000ea4000800007f */
[----:B--2---:R-:W-:Y:S05]  /*6240*/  @!P0 BRA `(.L_x_45) ;  /* 0xfffffffc00ec8947 */ /* 0x004fea000383ffff */
[----:B------:R-:W-:Y:S05]  /*6250*/  BRA `(.L_x_94) ;  /* 0xffffffdc00d07947 */ /* 0x000fea000383ffff */
.L_x_59:
[----:B--2---:R2:W4:Y:S02]  /*6260*/  SYNCS.PHASECHK.TRANS64.TRYWAIT P0, [R3+URZ+0xe060], R2 ;  /* 0x00e06002030075a7 */ /* 0x004524000800017f */
[----:B----4-:R-:W-:Y:S05]  /*6270*/  @!P0 NANOSLEEP.SYNCS 0x989680 ;  /* 0x009896800000895d */ /* 0x010fea0003900000 */
[----:B------:R-:W4:Y:S02]  /*6280*/  @!P0 SYNCS.PHASECHK.TRANS64 P0, [R3+URZ+0xe060], R2 ;  /* 0x00e06002030085a7 */ /* 0x000f24000800007f */
[----:B----4-:R-:W-:Y:S05]  /*6290*/  @!P0 BRA `(.L_x_59) ;  /* 0xfffffffc00f08947 */ /* 0x010fea000383ffff */
[----:B------:R-:W-:Y:S05]  /*62a0*/  BRA `(.L_x_95) ;  /* 0xffffffec008c7947 */ /* 0x000fea000383ffff */
.L_x_64:
[----:B-1----:R1:W2:Y:S02]  /*62b0*/  SYNCS.PHASECHK.TRANS64.TRYWAIT P0, [R0+URZ+0xe028], R5 ;  /* 0x00e02805000075a7 */ /* 0x0022a4000800017f */
[----:B--2---:R-:W-:Y:S05]  /*62c0*/  @!P0 NANOSLEEP.SYNCS 0x989680 ;  /* 0x009896800000895d */ /* 0x004fea0003900000 */
[----:B------:R-:W2:Y:S02]  /*62d0*/  @!P0 SYNCS.PHASECHK.TRANS64 P0, [R0+URZ+0xe028], R5 ;  /* 0x00e02805000085a7 */ /* 0x000ea4000800007f */
[----:B--2---:R-:W-:Y:S05]  /*62e0*/  @!P0 BRA `(.L_x_64) ;  /* 0xfffffffc00f08947 */ /* 0x004fea000383ffff */
[----:B------:R-:W-:Y:S05]  /*62f0*/  BRA `(.L_x_96) ;  /* 0xfffffff000107947 */ /* 0x000fea000383ffff */
.L_x_69:
[----:B-1----:R1:W2:Y:S02]  /*6300*/  SYNCS.PHASECHK.TRANS64.TRYWAIT P0, [R4+URZ+0xe060], R5 ;  /* 0x00e06005040075a7 */ /* 0x0022a4000800017f */
[----:B--2---:R-:W-:Y:S05]  /*6310*/  @!P0 NANOSLEEP.SYNCS 0x989680 ;  /* 0x009896800000895d */ /* 0x004fea0003900000 */
[----:B------:R-:W2:Y:S02]  /*6320*/  @!P0 SYNCS.PHASECHK.TRANS64 P0, [R4+URZ+0xe060], R5 ;  /* 0x00e06005040085a7 */ /* 0x000ea4000800007f */
[----:B--2---:R-:W-:Y:S05]  /*6330*/  @!P0 BRA `(.L_x_69) ;  /* 0xfffffffc00f08947 */ /* 0x004fea000383ffff */
[----:B------:R-:W-:Y:S05]  /*6340*/  BRA `(.L_x_97) ;  /* 0xfffffff0008c7947 */ /* 0x000fea000383ffff */
.L_x_74:
[----:B-1----:R1:W2:Y:S02]  /*6350*/  SYNCS.PHASECHK.TRANS64.TRYWAIT P0, [R3+URZ+0xe028], R4 ;  /* 0x00e02804030075a7 */ /* 0x0022a4000800017f */
[----:B--2---:R-:W-:Y:S05]  /*6360*/  @!P0 NANOSLEEP.SYNCS 0x989680 ;  /* 0x009896800000895d */ /* 0x004fea0003900000 */
[----:B------:R-:W2:Y:S02]  /*6370*/  @!P0 SYNCS.PHASECHK.TRANS64 P0, [R3+URZ+0xe028], R4 ;  /* 0x00e02804030085a7 */ /* 0x000ea4000800007f */
[----:B--2---:R-:W-:Y:S05]  /*6380*/  @!P0 BRA `(.L_x_74) ;  /* 0xfffffffc00f08947 */ /* 0x004fea000383ffff */
[----:B------:R-:W-:Y:S05]  /*6390*/  BRA `(.L_x_98) ;  /* 0xfffffff400147947 */ /* 0x000fea000383ffff */
.L_x_80:
[----:B-1----:R1:W2:Y:S02]  /*63a0*/  SYNCS.PHASECHK.TRANS64.TRYWAIT P4, [R6+URZ+0xe028], R5 ;  /* 0x00e02805060075a7 */ /* 0x0022a4000808017f */
[----:B--2---:R-:W-:Y:S05]  /*63b0*/  @!P4 NANOSLEEP.SYNCS 0x989680 ;  /* 0x009896800000c95d */ /* 0x004fea0003900000 */
[----:B------:R-:W2:Y:S02]  /*63c0*/  @!P4 SYNCS.PHASECHK.TRANS64 P4, [R6+URZ+0xe028], R5 ;  /* 0x00e028050600c5a7 */ /* 0x000ea4000808007f */
[----:B--2---:R-:W-:Y:S05]  /*63d0*/  @!P4 BRA `(.L_x_80) ;  /* 0xfffffffc00f0c947 */ /* 0x004fea000383ffff */
[----:B------:R-:W-:Y:S05]  /*63e0*/  BRA `(.L_x_99) ;  /* 0xfffffff400cc7947 */ /* 0x000fea000383ffff */
.L_x_85:
[----:B-1----:R1:W2:Y:S02]  /*63f0*/  SYNCS.PHASECHK.TRANS64.TRYWAIT P4, [R6+URZ+0xe028], R7 ;  /* 0x00e02807060075a7 */ /* 0x0022a4000808017f */
[----:B--2---:R-:W-:Y:S05]  /*6400*/  @!P4 NANOSLEEP.SYNCS 0x989680 ;  /* 0x009896800000c95d */ /* 0x004fea0003900000 */
[----:B------:R-:W2:Y:S02]  /*6410*/  @!P4 SYNCS.PHASECHK.TRANS64 P4, [R6+URZ+0xe028], R7 ;  /* 0x00e028070600c5a7 */ /* 0x000ea4000808007f */
[----:B--2---:R-:W-:Y:S05]  /*6420*/  @!P4 BRA `(.L_x_85) ;  /* 0xfffffffc00f0c947 */ /* 0x004fea000383ffff */
[----:B------:R-:W-:Y:S05]  /*6430*/  BRA `(.L_x_100) ;  /* 0xfffffff800547947 */ /* 0x000fea000383ffff */
        .weak           $__internal_0_$__cuda_sm20_rcp_rn_f32_slowpath
        .type           $__internal_0_$__cuda_sm20_rcp_rn_f32_slowpath,@function
        .size           $__internal_0_$__cuda_sm20_rcp_rn_f32_slowpath,(.L_x_106 - $__internal_0_$__cuda_sm20_rcp_rn_f32_slowpath)
$__internal_0_$__cuda_sm20_rcp_rn_f32_slowpath:
[----:B------:R-:W-:Y:S01]  /*6440*/  SHF.L.U32 R0, R2, 0x1, RZ ;  /* 0x0000000102007819 */ /* 0x000fe200000006ff */
[----:B------:R-:W-:Y:S03]  /*6450*/  BSSY B2, `(.L_x_101) ;  /* 0x0000030000027945 */ /* 0x000fe60003800000 */
[----:B------:R-:W-:-:S04]  /*6460*/  SHF.R.U32.HI R16, RZ, 0x18, R0 ;  /* 0x00000018ff107819 */ /* 0x000fc80000011600 */
[----:B------:R-:W-:-:S13]  /*6470*/  ISETP.NE.U32.AND P0, PT, R16, RZ, PT ;  /* 0x000000ff1000720c */ /* 0x000fda0003f05070 */
[----:B------:R-:W-:Y:S05]  /*6480*/  @P0 BRA `(.L_x_102) ;  /* 0x0000000000280947 */ /* 0x000fea0003800000 */
[----:B------:R-:W-:-:S04]  /*6490*/  SHF.L.U32 R0, R2, 0x1, RZ ;  /* 0x0000000102007819 */ /* 0x000fc800000006ff */
[----:B------:R-:W-:-:S13]  /*64a0*/  ISETP.NE.AND P0, PT, R0, RZ, PT ;  /* 0x000000ff0000720c */ /* 0x000fda0003f05270 */
[----:B------:R-:W-:Y:S01]  /*64b0*/  @P0 FFMA R6, R2, 1.84467440737095516160e+19, RZ ;  /* 0x5f80000002060823 */ /* 0x000fe200000000ff */
[----:B------:R-:W-:Y:S08]  /*64c0*/  @!P0 MUFU.RCP R5, R2 ;  /* 0x0000000200058308 */ /* 0x000ff00000001000 */
[----:B------:R-:W1:Y:S02]  /*64d0*/  @P0 MUFU.RCP R7, R6 ;  /* 0x0000000600070308 */ /* 0x000e640000001000 */
[----:B-1----:R-:W-:-:S04]  /*64e0*/  @P0 FFMA R0, R6, R7, -1 ;  /* 0xbf80000006000423 */ /* 0x002fc80000000007 */
[----:B------:R-:W-:-:S04]  /*64f0*/  @P0 FADD.FTZ R0, -R0, -RZ ;  /* 0x800000ff00000221 */ /* 0x000fc80000010100 */
[----:B------:R-:W-:-:S04]  /*6500*/  @P0 FFMA R0, R7, R0, R7 ;  /* 0x0000000007000223 */ /* 0x000fc80000000007 */
[----:B------:R-:W-:Y:S01]  /*6510*/  @P0 FFMA R5, R0, 1.84467440737095516160e+19, RZ ;  /* 0x5f80000000050823 */ /* 0x000fe200000000ff */
[----:B------:R-:W-:Y:S06]  /*6520*/  BRA `(.L_x_103) ;  /* 0x0000000000887947 */ /* 0x000fec0003800000 */
.L_x_102:
[----:B------:R-:W-:-:S05]  /*6530*/  VIADD R17, R16, 0xffffff03 ;  /* 0xffffff0310117836 */ /* 0x000fca0000000000 */
[----:B------:R-:W-:-:S13]  /*6540*/  ISETP.GT.U32.AND P0, PT, R17, 0x1, PT ;  /* 0x000000011100780c */ /* 0x000fda0003f04070 */
[----:B------:R-:W-:Y:S05]  /*6550*/  @P0 BRA `(.L_x_104) ;  /* 0x0000000000780947 */ /* 0x000fea0003800000 */
[----:B------:R-:W-:Y:S02]  /*6560*/  LOP3.LUT R0, R2, 0x7fffff, RZ, 0xc0, !PT ;  /* 0x007fffff02007812 */ /* 0x000fe400078ec0ff */
[----:B------:R-:W-:Y:S02]  /*6570*/  MOV R12, 0x3 ;  /* 0x00000003000c7802 */ /* 0x000fe40000000f00 */
[----:B------:R-:W-:Y:S02]  /*6580*/  LOP3.LUT R0, R0, 0x3f800000, RZ, 0xfc, !PT ;  /* 0x3f80000000007812 */ /* 0x000fe400078efcff */
[----:B------:R-:W-:Y:S02]  /*6590*/  SHF.L.U32 R12, R12, R17, RZ ;  /* 0x000000110c0c7219 */ /* 0x000fe400000006ff */
[----:B------:R-:W1:Y:S02]  /*65a0*/  MUFU.RCP R5, R0 ;  /* 0x0000000000057308 */ /* 0x000e640000001000 */
[----:B-1----:R-:W-:-:S04]  /*65b0*/  FFMA R6, R0, R5, -1 ;  /* 0xbf80000000067423 */ /* 0x002fc80000000005 */
[----:B------:R-:W-:-:S04]  /*65c0*/  FADD.FTZ R6, -R6, -RZ ;  /* 0x800000ff06067221 */ /* 0x000fc80000010100 */
[CCC-:B------:R-:W-:Y:S01]  /*65d0*/  FFMA.RM R7, R5.reuse, R6.reuse, R5.reuse ;  /* 0x0000000605077223 */ /* 0x1c0fe20000004005 */
[----:B------:R-:W-:-:S04]  /*65e0*/  FFMA.RP R6, R5, R6, R5 ;  /* 0x0000000605067223 */ /* 0x000fc80000008005 */
[C---:B------:R-:W-:Y:S02]  /*65f0*/  LOP3.LUT R5, R7.reuse, 0x7fffff, RZ, 0xc0, !PT ;  /* 0x007fffff07057812 */ /* 0x040fe400078ec0ff */
[----:B------:R-:W-:Y:S02]  /*6600*/  FSETP.NEU.FTZ.AND P0, PT, R7, R6, PT ;  /* 0x000000060700720b */ /* 0x000fe40003f1d000 */
[----:B------:R-:W-:Y:S02]  /*6610*/  LOP3.LUT R5, R5, 0x800000, RZ, 0xfc, !PT ;  /* 0x0080000005057812 */ /* 0x000fe400078efcff */
[----:B------:R-:W-:Y:S02]  /*6620*/  SEL R6, RZ, 0xffffffff, !P0 ;  /* 0xffffffffff067807 */ /* 0x000fe40004000000 */
[----:B------:R-:W-:Y:S02]  /*6630*/  LOP3.LUT R12, R12, R5, RZ, 0xc0, !PT ;  /* 0x000000050c0c7212 */ /* 0x000fe400078ec0ff */
[----:B------:R-:W-:-:S02]  /*6640*/  IADD3 R6, -R6, RZ, RZ ;  /* 0x000000ff06067210 */ /* 0x000fc40007ffe1ff */
[-C--:B------:R-:W-:Y:S02]  /*6650*/  SHF.R.U32.HI R12, RZ, R17.reuse, R12 ;  /* 0x00000011ff0c7219 */ /* 0x080fe4000001160c */
[----:B------:R-:W-:Y:S02]  /*6660*/  LOP3.LUT P1, RZ, R6, R17, R5, 0xf8, !PT ;  /* 0x0000001106ff7212 */ /* 0x000fe4000782f805 */
[C---:B------:R-:W-:Y:S02]  /*6670*/  LOP3.LUT P0, RZ, R12.reuse, 0x1, RZ, 0xc0, !PT ;  /* 0x000000010cff7812 */ /* 0x040fe4000780c0ff */
[----:B------:R-:W-:-:S04]  /*6680*/  LOP3.LUT P2, RZ, R12, 0x2, RZ, 0xc0, !PT ;  /* 0x000000020cff7812 */ /* 0x000fc8000784c0ff */
[----:B------:R-:W-:Y:S02]  /*6690*/  PLOP3.LUT P0, PT, P0, P1, P2, 0xe0, 0x0 ;  /* 0x000000000000781c */ /* 0x000fe40000703c20 */
[----:B------:R-:W-:Y:S02]  /*66a0*/  LOP3.LUT P1, RZ, R2, 0x7fffff, RZ, 0xc0, !PT ;  /* 0x007fffff02ff7812 */ /* 0x000fe4000782c0ff */
[----:B------:R-:W-:-:S05]  /*66b0*/  SEL R0, RZ, 0x1, !P0 ;  /* 0x00000001ff007807 */ /* 0x000fca0004000000 */
[----:B------:R-:W-:-:S05]  /*66c0*/  IMAD.MOV R0, RZ, RZ, -R0 ;  /* 0x000000ffff007224 */ /* 0x000fca00078e0a00 */
[----:B------:R-:W-:Y:S02]  /*66d0*/  ISETP.GE.AND P0, PT, R0, RZ, PT ;  /* 0x000000ff0000720c */ /* 0x000fe40003f06270 */
[----:B------:R-:W-:-:S04]  /*66e0*/  IADD3 R0, R16, -0xfc, RZ ;  /* 0xffffff0410007810 */ /* 0x000fc80007ffe0ff */
[----:B------:R-:W-:-:S07]  /*66f0*/  SHF.R.U32.HI R5, RZ, R0, R5 ;  /* 0x00000000ff057219 */ /* 0x000fce0000011605 */
[----:B------:R-:W-:-:S05]  /*6700*/  @!P0 IADD3 R5, R5, 0x1, RZ ;  /* 0x0000000105058810 */ /* 0x000fca0007ffe0ff */
[----:B------:R-:W-:-:S05]  /*6710*/  @!P1 IMAD.SHL.U32 R5, R5, 0x2, RZ ;  /* 0x0000000205059824 */ /* 0x000fca00078e00ff */
[----:B------:R-:W-:Y:S01]  /*6720*/  LOP3.LUT R5, R5, 0x80000000, R2, 0xf8, !PT ;  /* 0x8000000005057812 */ /* 0x000fe200078ef802 */
[----:B------:R-:W-:Y:S06]  /*6730*/  BRA `(.L_x_103) ;  /* 0x0000000000047947 */ /* 0x000fec0003800000 */
.L_x_104:
[----:B------:R1:W2:Y:S02]  /*6740*/  MUFU.RCP R5, R2 ;  /* 0x0000000200057308 */ /* 0x0002a40000001000 */
.L_x_103:
[----:B------:R-:W-:Y:S05]  /*6750*/  BSYNC B2 ;  /* 0x0000000000027941 */ /* 0x000fea0003800000 */
.L_x_101:
[----:B------:R-:W-:Y:S02]  /*6760*/  MOV R6, R13 ;  /* 0x0000000d00067202 */ /* 0x000fe40000000f00 */
[----:B------:R-:W-:-:S04]  /*6770*/  MOV R7, 0x0 ;  /* 0x0000000000077802 */ /* 0x000fc80000000f00 */
[----:B-12---:R-:W-:Y:S05]  /*6780*/  RET.REL.NODEC R6 `(_ZN7cutlass13device_kernelINS_4fmha6kernel28FmhaKernelTmaWarpSpecializedINS1_10collective30FmhaMainloopTmaWarpSpecializedINS_6half_tEffN4cute5tupleIJNS7_1CILi128EEENS9_ILi64EEESB_EEENS8_IJiNS9_ILi1EEENS8_IJiiEEEEEESF_SF_NS4_13DefaultFusionEJEEENS4_15FmhaFwdEpilogueIS6_fNS8_IJSB_SB_SB_EEEEENS2_23IndividualTileSchedulerEJEEEEEvNT_6ParamsE) ;  /* 0xffffff98061c7950 */ /* 0x006fea0003c3ffff */
.L_x_105:
[----:B------:R-:W-:-:S00]  /*6790*/  BRA `(.L_x_105) ;  /* 0xfffffffc00fc7947 */ /* 0x000fc0000383ffff */
[----:B------:R-:W-:-:S00]  /*67a0*/  NOP ;  /* 0x0000000000007918 */ /* 0x000fc00000000000 */
        /* <DEDUP_REMOVED lines=13> */
.L_x_106:


//--------------------- .nv.global.init           --------------------------
	.section	.nv.global.init,"aw",@progbits
.nv.global.init:
	.type		$str$24,@object
	.size		$str$24,($str$25 - $str$24)
$str$24:
        /*0000*/ 	.byte	0x28, 0x61, 0x64, 0x64, 0x72, 0x65, 0x73, 0x73, 0x20, 0x26, 0x20, 0x6d, 0x61, 0x73, 0x6b, 0x29
        /*0010*/ 	.byte	0x20, 0x3d, 0x3d, 0x20, 0x30, 0x00
	.type		$str$25,@object
	.size		$str$25,(__unnamed_1 - $str$25)
$str$25:
        /*0016*/ 	.byte	0x2f, 0x74, 0x6d, 0x70, 0x2f, 0x63, 0x75, 0x74, 0x6c, 0x61, 0x73, 0x73, 0x5f, 0x73, 0x77, 0x65
        /*0026*/ 	.byte	0x65, 0x70, 0x5f, 0x73, 0x72, 0x63, 0x2f, 0x69, 0x6e, 0x63, 0x6c, 0x75, 0x64, 0x65, 0x2f, 0x63
        /*0036*/ 	.byte	0x75, 0x74, 0x65, 0x2f, 0x70, 0x6f, 0x69, 0x6e, 0x74, 0x65, 0x72, 0x5f, 0x66, 0x6c, 0x61, 0x67
        /*0046*/ 	.byte	0x67, 0x65, 0x64, 0x2e, 0x68, 0x70, 0x70, 0x00
	.type		__unnamed_1,@object
	.size		__unnamed_1,(.L_0 - __unnamed_1)
__unnamed_1:
        /*004e*/ 	.byte	0x61, 0x75, 0x74, 0x6f, 0x20, 0x63, 0x75, 0x74, 0x65, 0x3a, 0x3a, 0x61, 0x73, 0x5f, 0x70, 0x6f
        /* <DEDUP_REMOVED lines=27> */
        /*020e*/ 	.byte	0x3e, 0x3e, 0x3e, 0x3e, 0x3e, 0x5d, 0x00
.L_0:


//--------------------- .nv.shared._ZN7cutlass13device_kernelINS_4fmha6kernel28FmhaKernelTmaWarpSpecializedINS1_10collective30FmhaMainloopTmaWarpSpecializedINS_6half_tEffN4cute5tupleIJNS7_1CILi128EEENS9_ILi64EEESB_EEENS8_IJiNS9_ILi1EEENS8_IJiiEEEEEESF_SF_NS4_13DefaultFusionEJEEENS4_15FmhaFwdEpilogueIS6_fNS8_IJSB_SB_SB_EEEEENS2_23IndividualTileSchedulerEJEEEEEvNT_6ParamsE --------------------------
	.section	.nv.shared._ZN7cutlass13device_kernelINS_4fmha6kernel28FmhaKernelTmaWarpSpecializedINS1_10collective30FmhaMainloopTmaWarpSpecializedINS_6half_tEffN4cute5tupleIJNS7_1CILi128EEENS9_ILi64EEESB_EEENS8_IJiNS9_ILi1EEENS8_IJiiEEEEEESF_SF_NS4_13DefaultFusionEJEEENS4_15FmhaFwdEpilogueIS6_fNS8_IJSB_SB_SB_EEEEENS2_23IndividualTileSchedulerEJEEEEEvNT_6ParamsE,"aw",@nobits
	.sectionflags	@""
	.align	16
	.zero		1024


//--------------------- .nv.shared.reserved.0     --------------------------
	.section	.nv.shared.reserved.0,"aw",@nobits
	.weak		__nv_reservedSMEM_offset_0_alias
	.size		__nv_reservedSMEM_offset_0_alias, 0, 0
	.other		__nv_reservedSMEM_offset_0_alias,@"STO_CUDA_RESERVED_SHARED STV_DEFAULT"
__nv_reservedSMEM_offset_0_alias:
	.zero		0


//--------------------- .nv.global                --------------------------
	.section	.nv.global,"aw",@nobits
.nv.global:
	.type		_ZN39_INTERNAL_f9e3a13f_4_k_cu_bd8fd12a_28264cute1_E,@object
	.size		_ZN39_INTERNAL_f9e3a13f_4_k_cu_bd8fd12a_28264cute1_E,(_ZN39_INTERNAL_f9e3a13f_4_k_cu_bd8fd12a_28264cuda3std3__45__cpo6cbeginE - _ZN39_INTERNAL_f9e3a13f_4_k_cu_bd8fd12a_28264cute1_E)
_ZN39_INTERNAL_f9e3a13f_4_k_cu_bd8fd12a_28264cute1_E:
	.zero		1
	.type		_ZN39_INTERNAL_f9e3a13f_4_k_cu_bd8fd12a_28264cuda3std3__45__cpo6cbeginE,@object
	.size		_ZN39_INTERNAL_f9e3a13f_4_k_cu_bd8fd12a_28264cuda3std3__45__cpo6cbeginE,(_ZN39_INTERNAL_f9e3a13f_4_k_cu_bd8fd12a_28264cuda3std3__48in_placeE - _ZN39_INTERNAL_f9e3a13f_4_k_cu_bd8fd12a_28264cuda3std3__45__cpo6cbeginE)
_ZN39_INTERNAL_f9e3a13f_4_k_cu_bd8fd12a_28264cuda3std3__45__cpo6cbeginE:
	.zero		1
	.type		_ZN39_INTERNAL_f9e3a13f_4_k_cu_bd8fd12a_28264cuda3std3__48in_placeE,@object
	.size		_ZN39_INTERNAL_f9e3a13f_4_k_cu_bd8fd12a_28264cuda3std3__48in_placeE,(_ZN39_INTERNAL_f9e3a13f_4_k_cu_bd8fd12a_28264cuda3std6ranges3__45__cpo9iter_moveE - _ZN39_INTERNAL_f9e3a13f_4_k_cu_bd8fd12a_28264cuda3std3__48in_placeE)
_ZN39_INTERNAL_f9e3a13f_4_k_cu_bd8fd12a_28264cuda3std3__48in_placeE:
	.zero		1
	.type		_ZN39_INTERNAL_f9e3a13f_4_k_cu_bd8fd12a_28264cuda3std6ranges3__45__cpo9iter_moveE,@object
	.size		_ZN39_INTERNAL_f9e3a13f_4_k_cu_bd8fd12a_28264cuda3std6ranges3__45__cpo9iter_moveE,(_ZN39_INTERNAL_f9e3a13f_4_k_cu_bd8fd12a_28264cuda3std3__45__cpo5beginE - _ZN39_INTERNAL_f9e3a13f_4_k_cu_bd8fd12a_28264cuda3std6ranges3__45__cpo9iter_moveE)
_ZN39_INTERNAL_f9e3a13f_4_k_cu_bd8fd12a_28264cuda3std6ranges3__45__cpo9iter_moveE:
	.zero		1
	.type		_ZN39_INTERNAL_f9e3a13f_4_k_cu_bd8fd12a_28264cuda3std3__45__cpo5beginE,@object
	.size		_ZN39_INTERNAL_f9e3a13f_4_k_cu_bd8fd12a_28264cuda3std3__45__cpo5beginE,(_ZN39_INTERNAL_f9e3a13f_4_k_cu_bd8fd12a_28264cuda3std3__441_GLOBAL__N__f9e3a13f_4_k_cu_bd8fd12a_28266ignoreE - _ZN39_INTERNAL_f9e3a13f_4_k_cu_bd8fd12a_28264cuda3std3__45__cpo5beginE)
_ZN39_INTERNAL_f9e3a13f_4_k_cu_bd8fd12a_28264cuda3std3__45__cpo5beginE:
	.zero		1
	.type		_ZN39_INTERNAL_f9e3a13f_4_k_cu_bd8fd12a_28264cuda3std3__441_GLOBAL__N__f9e3a13f_4_k_cu_bd8fd12a_28266ignoreE,@object
	.size		_ZN39_INTERNAL_f9e3a13f_4_k_cu_bd8fd12a_28264cuda3std3__441_GLOBAL__N__f9e3a13f_4_k_cu_bd8fd12a_28266ignoreE,(_ZN39_INTERNAL_f9e3a13f_4_k_cu_bd8fd12a_28264cute7productE - _ZN39_INTERNAL_f9e3a13f_4_k_cu_bd8fd12a_28264cuda3std3__441_GLOBAL__N__f9e3a13f_4_k_cu_bd8fd12a_28266ignoreE)
_ZN39_INTERNAL_f9e3a13f_4_k_cu_bd8fd12a_28264cuda3std3__441_GLOBAL__N__f9e3a13f_4_k_cu_bd8fd12a_28266ignoreE:
	.zero		1
	.type		_ZN39_INTERNAL_f9e3a13f_4_k_cu_bd8fd12a_28264cute7productE,@object
	.size		_ZN39_INTERNAL_f9e3a13f_4_k_cu_bd8fd12a_28264cute7productE,(_ZN39_INTERNAL_f9e3a13f_4_k_cu_bd8fd12a_28264cuda3std3__45__cpo3endE - _ZN39_INTERNAL_f9e3a13f_4_k_cu_bd8fd12a_28264cute7productE)
_ZN39_INTERNAL_f9e3a13f_4_k_cu_bd8fd12a_28264cute7productE:
	.zero		1
	.type		_ZN39_INTERNAL_f9e3a13f_4_k_cu_bd8fd12a_28264cuda3std3__45__cpo3endE,@object
	.size		_ZN39_INTERNAL_f9e3a13f_4_k_cu_bd8fd12a_28264cuda3std3__45__cpo3endE,(_ZN39_INTERNAL_f9e3a13f_4_k_cu_bd8fd12a_28264cuda3std3__419piecewise_constructE - _ZN39_INTERNAL_f9e3a13f_4_k_cu_bd8fd12a_28264cuda3std3__45__cpo3endE)
_ZN39_INTERNAL_f9e3a13f_4_k_cu_bd8fd12a_28264cuda3std3__45__cpo3endE:
	.zero		1
	.type		_ZN39_INTERNAL_f9e3a13f_4_k_cu_bd8fd12a_28264cuda3std3__419piecewise_constructE,@object
	.size		_ZN39_INTERNAL_f9e3a13f_4_k_cu_bd8fd12a_28264cuda3std3__419piecewise_constructE,(_ZN39_INTERNAL_f9e3a13f_4_k_cu_bd8fd12a_28264cuda3std3__45__cpo4cendE - _ZN39_INTERNAL_f9e3a13f_4_k_cu_bd8fd12a_28264cuda3std3__419piecewise_constructE)
_ZN39_INTERNAL_f9e3a13f_4_k_cu_bd8fd12a_28264cuda3std3__419piecewise_constructE:
	.zero		1
	.type		_ZN39_INTERNAL_f9e3a13f_4_k_cu_bd8fd12a_28264cuda3std3__45__cpo4cendE,@object
	.size		_ZN39_INTERNAL_f9e3a13f_4_k_cu_bd8fd12a_28264cuda3std3__45__cpo4cendE,(_ZN39_INTERNAL_f9e3a13f_4_k_cu_bd8fd12a_28264cuda3std6ranges3__45__cpo4swapE - _ZN39_INTERNAL_f9e3a13f_4_k_cu_bd8fd12a_28264cuda3std3__45__cpo4cendE)
_ZN39_INTERNAL_f9e3a13f_4_k_cu_bd8fd12a_28264cuda3std3__45__cpo4cendE:
	.zero		1
	.type		_ZN39_INTERNAL_f9e3a13f_4_k_cu_bd8fd12a_28264cuda3std6ranges3__45__cpo4swapE,@object
	.size		_ZN39_INTERNAL_f9e3a13f_4_k_cu_bd8fd12a_28264cuda3std6ranges3__45__cpo4swapE,(.L_8 - _ZN39_INTERNAL_f9e3a13f_4_k_cu_bd8fd12a_28264cuda3std6ranges3__45__cpo4swapE)
_ZN39_INTERNAL_f9e3a13f_4_k_cu_bd8fd12a_28264cuda3std6ranges3__45__cpo4swapE:
	.zero		1
.L_8:


//--------------------- .nv.constant0._ZN7cutlass13device_kernelINS_4fmha6kernel28FmhaKernelTmaWarpSpecializedINS1_10collective30FmhaMainloopTmaWarpSpecializedINS_6half_tEffN4cute5tupleIJNS7_1CILi128EEENS9_ILi64EEESB_EEENS8_IJiNS9_ILi1EEENS8_IJiiEEEEEESF_SF_NS4_13DefaultFusionEJEEENS4_15FmhaFwdEpilogueIS6_fNS8_IJSB_SB_SB_EEEEENS2_23IndividualTileSchedulerEJEEEEEvNT_6ParamsE --------------------------
	.section	.nv.constant0._ZN7cutlass13device_kernelINS_4fmha6kernel28FmhaKernelTmaWarpSpecializedINS1_10collective30FmhaMainloopTmaWarpSpecializedINS_6half_tEffN4cute5tupleIJNS7_1CILi128EEENS9_ILi64EEESB_EEENS8_IJiNS9_ILi1EEENS8_IJiiEEEEEESF_SF_NS4_13DefaultFusionEJEEENS4_15FmhaFwdEpilogueIS6_fNS8_IJSB_SB_SB_EEEEENS2_23IndividualTileSchedulerEJEEEEEvNT_6ParamsE,"a",@progbits
	.sectionflags	@""
	.align	4
.nv.constant0._ZN7cutlass13device_kernelINS_4fmha6kernel28FmhaKernelTmaWarpSpecializedINS1_10collective30FmhaMainloopTmaWarpSpecializedINS_6half_tEffN4cute5tupleIJNS7_1CILi128EEENS9_ILi64EEESB_EEENS8_IJiNS9_ILi1EEENS8_IJiiEEEEEESF_SF_NS4_13DefaultFusionEJEEENS4_15FmhaFwdEpilogueIS6_fNS8_IJSB_SB_SB_EEEEENS2_23IndividualTileSchedulerEJEEEEEvNT_6ParamsE:
	.zero		2688


//--------------------- SYMBOLS --------------------------

	.type		.nv.reservedSmem.offset0,@object
	.size		.nv.reservedSmem.offset0,0x4
	.type		__assertfail,@function
